//
// Generated by NVIDIA NVVM Compiler
//
// Compiler Build ID: CL-36424714
// Cuda compilation tools, release 13.0, V13.0.88
// Based on NVVM 20.0.0
//

.version 9.0
.target sm_100
.address_size 64

	// .globl	_Z10kernelBlurPiS_S_S_S_S_ii

.visible .entry _Z10kernelBlurPiS_S_S_S_S_ii(
	.param .u64 .ptr .align 1 _Z10kernelBlurPiS_S_S_S_S_ii_param_0,
	.param .u64 .ptr .align 1 _Z10kernelBlurPiS_S_S_S_S_ii_param_1,
	.param .u64 .ptr .align 1 _Z10kernelBlurPiS_S_S_S_S_ii_param_2,
	.param .u64 .ptr .align 1 _Z10kernelBlurPiS_S_S_S_S_ii_param_3,
	.param .u64 .ptr .align 1 _Z10kernelBlurPiS_S_S_S_S_ii_param_4,
	.param .u64 .ptr .align 1 _Z10kernelBlurPiS_S_S_S_S_ii_param_5,
	.param .u32 _Z10kernelBlurPiS_S_S_S_S_ii_param_6,
	.param .u32 _Z10kernelBlurPiS_S_S_S_S_ii_param_7
)
{
	.reg .pred 	%p<41>;
	.reg .b32 	%r<246>;
	.reg .b64 	%rd<141>;

	ld.param.u64 	%rd7, [_Z10kernelBlurPiS_S_S_S_S_ii_param_0];
	ld.param.u64 	%rd8, [_Z10kernelBlurPiS_S_S_S_S_ii_param_1];
	ld.param.u64 	%rd9, [_Z10kernelBlurPiS_S_S_S_S_ii_param_2];
	ld.param.u64 	%rd10, [_Z10kernelBlurPiS_S_S_S_S_ii_param_3];
	ld.param.u64 	%rd11, [_Z10kernelBlurPiS_S_S_S_S_ii_param_4];
	ld.param.u64 	%rd12, [_Z10kernelBlurPiS_S_S_S_S_ii_param_5];
	ld.param.u32 	%r7, [_Z10kernelBlurPiS_S_S_S_S_ii_param_6];
	ld.param.u32 	%r6, [_Z10kernelBlurPiS_S_S_S_S_ii_param_7];
	cvta.to.global.u64 	%rd1, %rd9;
	cvta.to.global.u64 	%rd2, %rd12;
	cvta.to.global.u64 	%rd3, %rd8;
	cvta.to.global.u64 	%rd4, %rd11;
	cvta.to.global.u64 	%rd5, %rd7;
	cvta.to.global.u64 	%rd6, %rd10;
	mov.u32 	%r8, %ctaid.y;
	mov.u32 	%r9, %ntid.y;
	mov.u32 	%r10, %tid.y;
	mad.lo.s32 	%r11, %r8, %r9, %r10;
	mov.u32 	%r12, %ctaid.x;
	mov.u32 	%r13, %ntid.x;
	mov.u32 	%r14, %tid.x;
	mad.lo.s32 	%r2, %r12, %r13, %r14;
	setp.ge.s32 	%p1, %r2, %r6;
	setp.ge.s32 	%p2, %r11, %r7;
	or.pred  	%p3, %p1, %p2;
	@%p3 bra 	$L__BB0_19;
	setp.eq.s32 	%p4, %r11, 0;
	add.s32 	%r3, %r7, -1;
	setp.eq.s32 	%p5, %r11, %r3;
	or.pred  	%p6, %p4, %p5;
	setp.eq.s32 	%p7, %r2, 0;
	or.pred  	%p8, %p7, %p6;
	add.s32 	%r4, %r6, -1;
	setp.eq.s32 	%p9, %r2, %r4;
	or.pred  	%p10, %p8, %p9;
	@%p10 bra 	$L__BB0_3;
	mul.lo.s32 	%r207, %r6, %r11;
	add.s32 	%r208, %r207, %r6;
	add.s32 	%r209, %r208, %r2;
	mul.wide.s32 	%rd122, %r209, 4;
	add.s64 	%rd123, %rd6, %rd122;
	ld.global.u32 	%r210, [%rd123];
	add.s32 	%r211, %r11, -1;
	mad.lo.s32 	%r212, %r6, %r211, %r2;
	mul.wide.s32 	%rd124, %r212, 4;
	add.s64 	%rd125, %rd6, %rd124;
	ld.global.u32 	%r213, [%rd125];
	add.s32 	%r214, %r213, %r210;
	cvt.s64.s32 	%rd126, %r207;
	cvt.s64.s32 	%rd127, %r2;
	add.s64 	%rd128, %rd127, %rd126;
	shl.b64 	%rd129, %rd128, 2;
	add.s64 	%rd130, %rd6, %rd129;
	ld.global.u32 	%r215, [%rd130+4];
	add.s32 	%r216, %r214, %r215;
	ld.global.u32 	%r217, [%rd130+-4];
	add.s32 	%r218, %r216, %r217;
	shr.s32 	%r219, %r218, 31;
	shr.u32 	%r220, %r219, 30;
	add.s32 	%r221, %r218, %r220;
	shr.s32 	%r222, %r221, 2;
	add.s32 	%r223, %r212, %r6;
	mul.wide.s32 	%rd131, %r223, 4;
	add.s64 	%rd132, %rd5, %rd131;
	st.global.u32 	[%rd132], %r222;
	add.s64 	%rd133, %rd4, %rd122;
	ld.global.u32 	%r224, [%rd133];
	add.s64 	%rd134, %rd4, %rd124;
	ld.global.u32 	%r225, [%rd134];
	add.s32 	%r226, %r225, %r224;
	add.s64 	%rd135, %rd4, %rd129;
	ld.global.u32 	%r227, [%rd135+4];
	add.s32 	%r228, %r226, %r227;
	ld.global.u32 	%r229, [%rd135+-4];
	add.s32 	%r230, %r228, %r229;
	shr.s32 	%r231, %r230, 31;
	shr.u32 	%r232, %r231, 30;
	add.s32 	%r233, %r230, %r232;
	shr.s32 	%r234, %r233, 2;
	add.s64 	%rd136, %rd3, %rd131;
	st.global.u32 	[%rd136], %r234;
	add.s64 	%rd137, %rd2, %rd122;
	ld.global.u32 	%r235, [%rd137];
	add.s64 	%rd138, %rd2, %rd124;
	ld.global.u32 	%r236, [%rd138];
	add.s32 	%r237, %r236, %r235;
	add.s64 	%rd139, %rd2, %rd129;
	ld.global.u32 	%r238, [%rd139+4];
	add.s32 	%r239, %r237, %r238;
	ld.global.u32 	%r240, [%rd139+-4];
	add.s32 	%r241, %r239, %r240;
	shr.s32 	%r242, %r241, 31;
	shr.u32 	%r243, %r242, 30;
	add.s32 	%r244, %r241, %r243;
	shr.s32 	%r245, %r244, 2;
	add.s64 	%rd140, %rd1, %rd131;
	st.global.u32 	[%rd140], %r245;
	bra.uni 	$L__BB0_19;
$L__BB0_3:
	setp.eq.s32 	%p11, %r2, %r4;
	setp.eq.s32 	%p12, %r2, 0;
	setp.ne.s32 	%p13, %r11, 0;
	or.pred  	%p14, %p12, %p11;
	or.pred  	%p15, %p14, %p13;
	@%p15 bra 	$L__BB0_5;
	add.s32 	%r182, %r6, %r2;
	mul.wide.s32 	%rd111, %r182, 4;
	add.s64 	%rd112, %rd6, %rd111;
	ld.global.u32 	%r183, [%rd112];
	mul.wide.s32 	%rd113, %r2, 4;
	add.s64 	%rd114, %rd6, %rd113;
	ld.global.u32 	%r184, [%rd114+4];
	add.s32 	%r185, %r184, %r183;
	ld.global.u32 	%r186, [%rd114+-4];
	add.s32 	%r187, %r185, %r186;
	mul.hi.s32 	%r188, %r187, 1431655766;
	shr.u32 	%r189, %r188, 31;
	add.s32 	%r190, %r188, %r189;
	add.s64 	%rd115, %rd5, %rd113;
	st.global.u32 	[%rd115], %r190;
	add.s64 	%rd116, %rd4, %rd111;
	ld.global.u32 	%r191, [%rd116];
	add.s64 	%rd117, %rd4, %rd113;
	ld.global.u32 	%r192, [%rd117+4];
	add.s32 	%r193, %r192, %r191;
	ld.global.u32 	%r194, [%rd117+-4];
	add.s32 	%r195, %r193, %r194;
	mul.hi.s32 	%r196, %r195, 1431655766;
	shr.u32 	%r197, %r196, 31;
	add.s32 	%r198, %r196, %r197;
	add.s64 	%rd118, %rd3, %rd113;
	st.global.u32 	[%rd118], %r198;
	add.s64 	%rd119, %rd2, %rd111;
	ld.global.u32 	%r199, [%rd119];
	add.s64 	%rd120, %rd2, %rd113;
	ld.global.u32 	%r200, [%rd120+4];
	add.s32 	%r201, %r200, %r199;
	ld.global.u32 	%r202, [%rd120+-4];
	add.s32 	%r203, %r201, %r202;
	mul.hi.s32 	%r204, %r203, 1431655766;
	shr.u32 	%r205, %r204, 31;
	add.s32 	%r206, %r204, %r205;
	add.s64 	%rd121, %rd1, %rd113;
	st.global.u32 	[%rd121], %r206;
	bra.uni 	$L__BB0_19;
$L__BB0_5:
	setp.eq.s32 	%p16, %r2, %r4;
	setp.eq.s32 	%p17, %r2, 0;
	setp.ne.s32 	%p18, %r11, %r3;
	or.pred  	%p19, %p17, %p16;
	or.pred  	%p20, %p19, %p18;
	@%p20 bra 	$L__BB0_7;
	add.s32 	%r154, %r11, -1;
	mad.lo.s32 	%r155, %r6, %r154, %r2;
	mul.wide.s32 	%rd96, %r155, 4;
	add.s64 	%rd97, %rd6, %rd96;
	ld.global.u32 	%r156, [%rd97];
	mul.lo.s32 	%r157, %r6, %r11;
	cvt.s64.s32 	%rd98, %r157;
	cvt.s64.s32 	%rd99, %r2;
	add.s64 	%rd100, %rd99, %rd98;
	shl.b64 	%rd101, %rd100, 2;
	add.s64 	%rd102, %rd6, %rd101;
	ld.global.u32 	%r158, [%rd102+4];
	add.s32 	%r159, %r158, %r156;
	ld.global.u32 	%r160, [%rd102+-4];
	add.s32 	%r161, %r159, %r160;
	mul.hi.s32 	%r162, %r161, 1431655766;
	shr.u32 	%r163, %r162, 31;
	add.s32 	%r164, %r162, %r163;
	add.s32 	%r165, %r155, %r6;
	mul.wide.s32 	%rd103, %r165, 4;
	add.s64 	%rd104, %rd5, %rd103;
	st.global.u32 	[%rd104], %r164;
	add.s64 	%rd105, %rd4, %rd96;
	ld.global.u32 	%r166, [%rd105];
	add.s64 	%rd106, %rd4, %rd101;
	ld.global.u32 	%r167, [%rd106+4];
	add.s32 	%r168, %r167, %r166;
	ld.global.u32 	%r169, [%rd106+-4];
	add.s32 	%r170, %r168, %r169;
	mul.hi.s32 	%r171, %r170, 1431655766;
	shr.u32 	%r172, %r171, 31;
	add.s32 	%r173, %r171, %r172;
	add.s64 	%rd107, %rd3, %rd103;
	st.global.u32 	[%rd107], %r173;
	add.s64 	%rd108, %rd2, %rd96;
	ld.global.u32 	%r174, [%rd108];
	add.s64 	%rd109, %rd2, %rd101;
	ld.global.u32 	%r175, [%rd109+4];
	add.s32 	%r176, %r175, %r174;
	ld.global.u32 	%r177, [%rd109+-4];
	add.s32 	%r178, %r176, %r177;
	mul.hi.s32 	%r179, %r178, 1431655766;
	shr.u32 	%r180, %r179, 31;
	add.s32 	%r181, %r179, %r180;
	add.s64 	%rd110, %rd1, %rd103;
	st.global.u32 	[%rd110], %r181;
	bra.uni 	$L__BB0_19;
$L__BB0_7:
	setp.eq.s32 	%p21, %r11, %r3;
	setp.eq.s32 	%p22, %r11, 0;
	setp.ne.s32 	%p23, %r2, 0;
	or.pred  	%p24, %p22, %p21;
	or.pred  	%p25, %p24, %p23;
	@%p25 bra 	$L__BB0_9;
	mul.lo.s32 	%r126, %r6, %r11;
	add.s32 	%r127, %r126, %r6;
	mul.wide.s32 	%rd80, %r127, 4;
	add.s64 	%rd81, %rd6, %rd80;
	ld.global.u32 	%r128, [%rd81];
	add.s32 	%r129, %r11, -1;
	mul.lo.s32 	%r130, %r6, %r129;
	mul.wide.s32 	%rd82, %r130, 4;
	add.s64 	%rd83, %rd6, %rd82;
	ld.global.u32 	%r131, [%rd83];
	add.s32 	%r132, %r131, %r128;
	mul.wide.s32 	%rd84, %r6, 4;
	add.s64 	%rd85, %rd83, %rd84;
	ld.global.u32 	%r133, [%rd85+4];
	add.s32 	%r134, %r132, %r133;
	mul.hi.s32 	%r135, %r134, 1431655766;
	shr.u32 	%r136, %r135, 31;
	add.s32 	%r137, %r135, %r136;
	mul.wide.s32 	%rd86, %r126, 4;
	add.s64 	%rd87, %rd5, %rd86;
	st.global.u32 	[%rd87], %r137;
	add.s64 	%rd88, %rd4, %rd80;
	ld.global.u32 	%r138, [%rd88];
	add.s64 	%rd89, %rd4, %rd82;
	ld.global.u32 	%r139, [%rd89];
	add.s32 	%r140, %r139, %r138;
	add.s64 	%rd90, %rd89, %rd84;
	ld.global.u32 	%r141, [%rd90+4];
	add.s32 	%r142, %r140, %r141;
	mul.hi.s32 	%r143, %r142, 1431655766;
	shr.u32 	%r144, %r143, 31;
	add.s32 	%r145, %r143, %r144;
	add.s64 	%rd91, %rd3, %rd86;
	st.global.u32 	[%rd91], %r145;
	add.s64 	%rd92, %rd2, %rd80;
	ld.global.u32 	%r146, [%rd92];
	add.s64 	%rd93, %rd2, %rd82;
	ld.global.u32 	%r147, [%rd93];
	add.s32 	%r148, %r147, %r146;
	add.s64 	%rd94, %rd93, %rd84;
	ld.global.u32 	%r149, [%rd94+4];
	add.s32 	%r150, %r148, %r149;
	mul.hi.s32 	%r151, %r150, 1431655766;
	shr.u32 	%r152, %r151, 31;
	add.s32 	%r153, %r151, %r152;
	add.s64 	%rd95, %rd1, %rd86;
	st.global.u32 	[%rd95], %r153;
	bra.uni 	$L__BB0_19;
$L__BB0_9:
	setp.eq.s32 	%p26, %r11, %r3;
	setp.eq.s32 	%p27, %r11, 0;
	setp.ne.s32 	%p28, %r2, %r4;
	or.pred  	%p29, %p27, %p26;
	or.pred  	%p30, %p29, %p28;
	@%p30 bra 	$L__BB0_11;
	mul.lo.s32 	%r96, %r6, %r11;
	add.s32 	%r97, %r96, %r6;
	add.s32 	%r98, %r97, %r2;
	mul.wide.s32 	%rd61, %r98, 4;
	add.s64 	%rd62, %rd6, %rd61;
	ld.global.u32 	%r99, [%rd62];
	add.s32 	%r100, %r11, -1;
	mad.lo.s32 	%r101, %r6, %r100, %r2;
	mul.wide.s32 	%rd63, %r101, 4;
	add.s64 	%rd64, %rd6, %rd63;
	ld.global.u32 	%r102, [%rd64];
	add.s32 	%r103, %r102, %r99;
	cvt.s64.s32 	%rd65, %r96;
	cvt.s64.s32 	%rd66, %r2;
	add.s64 	%rd67, %rd66, %rd65;
	shl.b64 	%rd68, %rd67, 2;
	add.s64 	%rd69, %rd6, %rd68;
	ld.global.u32 	%r104, [%rd69+4];
	add.s32 	%r105, %r103, %r104;
	mul.hi.s32 	%r106, %r105, 1431655766;
	shr.u32 	%r107, %r106, 31;
	add.s32 	%r108, %r106, %r107;
	add.s32 	%r109, %r101, %r6;
	mul.wide.s32 	%rd70, %r109, 4;
	add.s64 	%rd71, %rd5, %rd70;
	st.global.u32 	[%rd71], %r108;
	add.s64 	%rd72, %rd4, %rd61;
	ld.global.u32 	%r110, [%rd72];
	add.s64 	%rd73, %rd4, %rd63;
	ld.global.u32 	%r111, [%rd73];
	add.s32 	%r112, %r111, %r110;
	add.s64 	%rd74, %rd4, %rd68;
	ld.global.u32 	%r113, [%rd74+4];
	add.s32 	%r114, %r112, %r113;
	mul.hi.s32 	%r115, %r114, 1431655766;
	shr.u32 	%r116, %r115, 31;
	add.s32 	%r117, %r115, %r116;
	add.s64 	%rd75, %rd3, %rd70;
	st.global.u32 	[%rd75], %r117;
	add.s64 	%rd76, %rd2, %rd61;
	ld.global.u32 	%r118, [%rd76];
	add.s64 	%rd77, %rd2, %rd63;
	ld.global.u32 	%r119, [%rd77];
	add.s32 	%r120, %r119, %r118;
	add.s64 	%rd78, %rd2, %rd68;
	ld.global.u32 	%r121, [%rd78+4];
	add.s32 	%r122, %r120, %r121;
	mul.hi.s32 	%r123, %r122, 1431655766;
	shr.u32 	%r124, %r123, 31;
	add.s32 	%r125, %r123, %r124;
	add.s64 	%rd79, %rd1, %rd70;
	st.global.u32 	[%rd79], %r125;
	bra.uni 	$L__BB0_19;
$L__BB0_11:
	or.b32  	%r15, %r11, %r2;
	setp.ne.s32 	%p31, %r15, 0;
	@%p31 bra 	$L__BB0_13;
	mad.lo.s32 	%r76, %r6, %r11, %r2;
	mul.wide.u32 	%rd50, %r76, 4;
	add.s64 	%rd51, %rd6, %rd50;
	ld.global.u32 	%r77, [%rd51+4];
	add.s32 	%r78, %r76, %r6;
	mul.wide.s32 	%rd52, %r78, 4;
	add.s64 	%rd53, %rd6, %rd52;
	ld.global.u32 	%r79, [%rd53];
	add.s32 	%r80, %r79, %r77;
	shr.u32 	%r81, %r80, 31;
	add.s32 	%r82, %r80, %r81;
	shr.s32 	%r83, %r82, 1;
	add.s64 	%rd54, %rd5, %rd50;
	st.global.u32 	[%rd54], %r83;
	add.s64 	%rd55, %rd4, %rd50;
	ld.global.u32 	%r84, [%rd55+4];
	add.s64 	%rd56, %rd4, %rd52;
	ld.global.u32 	%r85, [%rd56];
	add.s32 	%r86, %r85, %r84;
	shr.u32 	%r87, %r86, 31;
	add.s32 	%r88, %r86, %r87;
	shr.s32 	%r89, %r88, 1;
	add.s64 	%rd57, %rd3, %rd50;
	st.global.u32 	[%rd57], %r89;
	add.s64 	%rd58, %rd2, %rd50;
	ld.global.u32 	%r90, [%rd58+4];
	add.s64 	%rd59, %rd2, %rd52;
	ld.global.u32 	%r91, [%rd59];
	add.s32 	%r92, %r91, %r90;
	shr.u32 	%r93, %r92, 31;
	add.s32 	%r94, %r92, %r93;
	shr.s32 	%r95, %r94, 1;
	add.s64 	%rd60, %rd1, %rd50;
	st.global.u32 	[%rd60], %r95;
	bra.uni 	$L__BB0_19;
$L__BB0_13:
	setp.ne.s32 	%p32, %r2, %r4;
	setp.ne.s32 	%p33, %r11, 0;
	or.pred  	%p34, %p33, %p32;
	@%p34 bra 	$L__BB0_15;
	mul.wide.s32 	%rd39, %r2, 4;
	add.s64 	%rd40, %rd6, %rd39;
	ld.global.u32 	%r58, [%rd40+-4];
	mul.wide.s32 	%rd41, %r6, 4;
	add.s64 	%rd42, %rd40, %rd41;
	ld.global.u32 	%r59, [%rd42];
	add.s32 	%r60, %r59, %r58;
	shr.u32 	%r61, %r60, 31;
	add.s32 	%r62, %r60, %r61;
	shr.s32 	%r63, %r62, 1;
	add.s64 	%rd43, %rd5, %rd39;
	st.global.u32 	[%rd43], %r63;
	add.s64 	%rd44, %rd4, %rd39;
	ld.global.u32 	%r64, [%rd44+-4];
	add.s64 	%rd45, %rd44, %rd41;
	ld.global.u32 	%r65, [%rd45];
	add.s32 	%r66, %r65, %r64;
	shr.u32 	%r67, %r66, 31;
	add.s32 	%r68, %r66, %r67;
	shr.s32 	%r69, %r68, 1;
	add.s64 	%rd46, %rd3, %rd39;
	st.global.u32 	[%rd46], %r69;
	add.s64 	%rd47, %rd2, %rd39;
	ld.global.u32 	%r70, [%rd47+-4];
	add.s64 	%rd48, %rd47, %rd41;
	ld.global.u32 	%r71, [%rd48];
	add.s32 	%r72, %r71, %r70;
	shr.u32 	%r73, %r72, 31;
	add.s32 	%r74, %r72, %r73;
	shr.s32 	%r75, %r74, 1;
	add.s64 	%rd49, %rd1, %rd39;
	st.global.u32 	[%rd49], %r75;
	bra.uni 	$L__BB0_19;
$L__BB0_15:
	setp.ne.s32 	%p35, %r2, 0;
	setp.ne.s32 	%p36, %r11, %r3;
	or.pred  	%p37, %p35, %p36;
	@%p37 bra 	$L__BB0_17;
	mul.lo.s32 	%r38, %r6, %r11;
	mul.wide.s32 	%rd28, %r38, 4;
	add.s64 	%rd29, %rd6, %rd28;
	ld.global.u32 	%r39, [%rd29+4];
	sub.s32 	%r40, %r38, %r6;
	mul.wide.s32 	%rd30, %r40, 4;
	add.s64 	%rd31, %rd6, %rd30;
	ld.global.u32 	%r41, [%rd31];
	add.s32 	%r42, %r41, %r39;
	shr.u32 	%r43, %r42, 31;
	add.s32 	%r44, %r42, %r43;
	shr.s32 	%r45, %r44, 1;
	add.s64 	%rd32, %rd5, %rd28;
	st.global.u32 	[%rd32], %r45;
	add.s64 	%rd33, %rd4, %rd28;
	ld.global.u32 	%r46, [%rd33+4];
	add.s64 	%rd34, %rd4, %rd30;
	ld.global.u32 	%r47, [%rd34];
	add.s32 	%r48, %r47, %r46;
	shr.u32 	%r49, %r48, 31;
	add.s32 	%r50, %r48, %r49;
	shr.s32 	%r51, %r50, 1;
	add.s64 	%rd35, %rd3, %rd28;
	st.global.u32 	[%rd35], %r51;
	add.s64 	%rd36, %rd2, %rd28;
	ld.global.u32 	%r52, [%rd36+4];
	add.s64 	%rd37, %rd2, %rd30;
	ld.global.u32 	%r53, [%rd37];
	add.s32 	%r54, %r53, %r52;
	shr.u32 	%r55, %r54, 31;
	add.s32 	%r56, %r54, %r55;
	shr.s32 	%r57, %r56, 1;
	add.s64 	%rd38, %rd1, %rd28;
	st.global.u32 	[%rd38], %r57;
	bra.uni 	$L__BB0_19;
$L__BB0_17:
	setp.ne.s32 	%p38, %r2, %r4;
	setp.ne.s32 	%p39, %r11, %r3;
	or.pred  	%p40, %p39, %p38;
	@%p40 bra 	$L__BB0_19;
	mul.lo.s32 	%r16, %r6, %r11;
	cvt.s64.s32 	%rd13, %r16;
	cvt.s64.s32 	%rd14, %r2;
	add.s64 	%rd15, %rd14, %rd13;
	shl.b64 	%rd16, %rd15, 2;
	add.s64 	%rd17, %rd6, %rd16;
	ld.global.u32 	%r17, [%rd17+-4];
	sub.s32 	%r18, %r16, %r6;
	add.s32 	%r19, %r18, %r2;
	mul.wide.s32 	%rd18, %r19, 4;
	add.s64 	%rd19, %rd6, %rd18;
	ld.global.u32 	%r20, [%rd19];
	add.s32 	%r21, %r20, %r17;
	shr.u32 	%r22, %r21, 31;
	add.s32 	%r23, %r21, %r22;
	shr.s32 	%r24, %r23, 1;
	add.s32 	%r25, %r16, %r2;
	mul.wide.s32 	%rd20, %r25, 4;
	add.s64 	%rd21, %rd5, %rd20;
	st.global.u32 	[%rd21], %r24;
	add.s64 	%rd22, %rd4, %rd16;
	ld.global.u32 	%r26, [%rd22+-4];
	add.s64 	%rd23, %rd4, %rd18;
	ld.global.u32 	%r27, [%rd23];
	add.s32 	%r28, %r27, %r26;
	shr.u32 	%r29, %r28, 31;
	add.s32 	%r30, %r28, %r29;
	shr.s32 	%r31, %r30, 1;
	add.s64 	%rd24, %rd3, %rd20;
	st.global.u32 	[%rd24], %r31;
	add.s64 	%rd25, %rd2, %rd16;
	ld.global.u32 	%r32, [%rd25+-4];
	add.s64 	%rd26, %rd2, %rd18;
	ld.global.u32 	%r33, [%rd26];
	add.s32 	%r34, %r33, %r32;
	shr.u32 	%r35, %r34, 31;
	add.s32 	%r36, %r34, %r35;
	shr.s32 	%r37, %r36, 1;
	add.s64 	%rd27, %rd1, %rd20;
	st.global.u32 	[%rd27], %r37;
$L__BB0_19:
	ret;

}
	// .globl	_Z10kernelCopyPiS_S_S_S_S_ii
.visible .entry _Z10kernelCopyPiS_S_S_S_S_ii(
	.param .u64 .ptr .align 1 _Z10kernelCopyPiS_S_S_S_S_ii_param_0,
	.param .u64 .ptr .align 1 _Z10kernelCopyPiS_S_S_S_S_ii_param_1,
	.param .u64 .ptr .align 1 _Z10kernelCopyPiS_S_S_S_S_ii_param_2,
	.param .u64 .ptr .align 1 _Z10kernelCopyPiS_S_S_S_S_ii_param_3,
	.param .u64 .ptr .align 1 _Z10kernelCopyPiS_S_S_S_S_ii_param_4,
	.param .u64 .ptr .align 1 _Z10kernelCopyPiS_S_S_S_S_ii_param_5,
	.param .u32 _Z10kernelCopyPiS_S_S_S_S_ii_param_6,
	.param .u32 _Z10kernelCopyPiS_S_S_S_S_ii_param_7
)
{
	.reg .pred 	%p<4>;
	.reg .b32 	%r<17>;
	.reg .b64 	%rd<20>;

	ld.param.u64 	%rd1, [_Z10kernelCopyPiS_S_S_S_S_ii_param_0];
	ld.param.u64 	%rd2, [_Z10kernelCopyPiS_S_S_S_S_ii_param_1];
	ld.param.u64 	%rd3, [_Z10kernelCopyPiS_S_S_S_S_ii_param_2];
	ld.param.u64 	%rd4, [_Z10kernelCopyPiS_S_S_S_S_ii_param_3];
	ld.param.u64 	%rd5, [_Z10kernelCopyPiS_S_S_S_S_ii_param_4];
	ld.param.u64 	%rd6, [_Z10kernelCopyPiS_S_S_S_S_ii_param_5];
	ld.param.u32 	%r4, [_Z10kernelCopyPiS_S_S_S_S_ii_param_6];
	ld.param.u32 	%r3, [_Z10kernelCopyPiS_S_S_S_S_ii_param_7];
	mov.u32 	%r6, %ctaid.y;
	mov.u32 	%r7, %ntid.y;
	mov.u32 	%r8, %tid.y;
	mad.lo.s32 	%r9, %r6, %r7, %r8;
	mov.u32 	%r10, %ctaid.x;
	mov.u32 	%r11, %ntid.x;
	mov.u32 	%r12, %tid.x;
	mad.lo.s32 	%r2, %r10, %r11, %r12;
	setp.ge.s32 	%p1, %r2, %r3;
	setp.ge.s32 	%p2, %r9, %r4;
	or.pred  	%p3, %p1, %p2;
	@%p3 bra 	$L__BB1_2;
	cvta.to.global.u64 	%rd7, %rd1;
	cvta.to.global.u64 	%rd8, %rd4;
	cvta.to.global.u64 	%rd9, %rd2;
	cvta.to.global.u64 	%rd10, %rd5;
	cvta.to.global.u64 	%rd11, %rd3;
	cvta.to.global.u64 	%rd12, %rd6;
	mad.lo.s32 	%r13, %r3, %r9, %r2;
	mul.wide.s32 	%rd13, %r13, 4;
	add.s64 	%rd14, %rd7, %rd13;
	ld.global.u32 	%r14, [%rd14];
	add.s64 	%rd15, %rd8, %rd13;
	st.global.u32 	[%rd15], %r14;
	add.s64 	%rd16, %rd9, %rd13;
	ld.global.u32 	%r15, [%rd16];
	add.s64 	%rd17, %rd10, %rd13;
	st.global.u32 	[%rd17], %r15;
	add.s64 	%rd18, %rd11, %rd13;
	ld.global.u32 	%r16, [%rd18];
	add.s64 	%rd19, %rd12, %rd13;
	st.global.u32 	[%rd19], %r16;
$L__BB1_2:
	ret;

}


// ===== COMPILED SASS (sm_100) =====

	.target	sm_100

	.elftype	@"ET_EXEC"


//--------------------- .note.nv.tkinfo           --------------------------
	.section	.note.nv.tkinfo,"",@"SHT_NOTE"
	.sectionflags	@"SHF_NOTE_NV_TKINFO"
	.tkinfo
        /*0018*/ 	.word	0x00000002
        /*0030*/ 	.string	""
        /*0030*/ 	.string	"ptxas"
        /*0030*/ 	.string	"Cuda compilation tools, release 13.0, V13.0.88"
        /*0030*/ 	.string	"Build cuda_13.0.r13.0/compiler.36424714_0"
        /*0030*/ 	.string	"-arch sm_100 -m 64 "



//--------------------- .note.nv.cuinfo           --------------------------
	.section	.note.nv.cuinfo,"",@"SHT_NOTE"
	.sectionflags	@"SHF_NOTE_NV_CUINFO"
        /*0018*/ 	.short	0x0002
        /*001a*/ 	.short	0x0064
        /*001c*/ 	.short	0x0082
	.zero		2


//--------------------- .nv.info                  --------------------------
	.section	.nv.info,"",@"SHT_CUDA_INFO"
	.align	4


	//----- nvinfo : EIATTR_REGCOUNT
	.align		4
        /*0000*/ 	.byte	0x04, 0x2f
        /*0002*/ 	.short	(.L_1 - .L_0)
	.align		4
.L_0:
        /*0004*/ 	.word	index@(_Z10kernelBlurPiS_S_S_S_S_ii)
        /*0008*/ 	.word	0x0000001a


	//----- nvinfo : EIATTR_FRAME_SIZE
	.align		4
.L_1:
        /*000c*/ 	.byte	0x04, 0x11
        /*000e*/ 	.short	(.L_3 - .L_2)
	.align		4
.L_2:
        /*0010*/ 	.word	index@(_Z10kernelBlurPiS_S_S_S_S_ii)
        /*0014*/ 	.word	0x00000000


	//----- nvinfo : EIATTR_REGCOUNT
	.align		4
.L_3:
        /*0018*/ 	.byte	0x04, 0x2f
        /*001a*/ 	.short	(.L_5 - .L_4)
	.align		4
.L_4:
        /*001c*/ 	.word	index@(_Z10kernelCopyPiS_S_S_S_S_ii)
        /*0020*/ 	.word	0x00000012


	//----- nvinfo : EIATTR_FRAME_SIZE
	.align		4
.L_5:
        /*0024*/ 	.byte	0x04, 0x11
        /*0026*/ 	.short	(.L_7 - .L_6)
	.align		4
.L_6:
        /*0028*/ 	.word	index@(_Z10kernelCopyPiS_S_S_S_S_ii)
        /*002c*/ 	.word	0x00000000


	//----- nvinfo : EIATTR_MIN_STACK_SIZE
	.align		4
.L_7:
        /*0030*/ 	.byte	0x04, 0x12
        /*0032*/ 	.short	(.L_9 - .L_8)
	.align		4
.L_8:
        /*0034*/ 	.word	index@(_Z10kernelCopyPiS_S_S_S_S_ii)
        /*0038*/ 	.word	0x00000000


	//----- nvinfo : EIATTR_MIN_STACK_SIZE
	.align		4
.L_9:
        /*003c*/ 	.byte	0x04, 0x12
        /*003e*/ 	.short	(.L_11 - .L_10)
	.align		4
.L_10:
        /*0040*/ 	.word	index@(_Z10kernelBlurPiS_S_S_S_S_ii)
        /*0044*/ 	.word	0x00000000
.L_11:


//--------------------- .nv.compat                --------------------------
	.section	.nv.compat,"",@"SHT_CUDA_COMPAT_INFO"
	.align	4
        /*0000*/ 	.byte	0x02, 0x09, 0x00, 0x00, 0x02, 0x02, 0x01, 0x00, 0x02, 0x05, 0x05, 0x00, 0x03, 0x07, 0x01, 0x01
        /*0010*/ 	.byte	0x02, 0x03, 0x00, 0x00, 0x02, 0x06, 0x01, 0x00, 0x04, 0x0b, 0x08, 0x00, 0x09, 0x00, 0x00, 0x00
        /*0020*/ 	.byte	0x00, 0x00, 0x00, 0x00


//--------------------- .nv.info._Z10kernelCopyPiS_S_S_S_S_ii --------------------------
	.section	.nv.info._Z10kernelCopyPiS_S_S_S_S_ii,"",@"SHT_CUDA_INFO"
	.sectionflags	@""
	.align	4


	//----- nvinfo : EIATTR_CUDA_API_VERSION
	.align		4
        /*0000*/ 	.byte	0x04, 0x37
        /*0002*/ 	.short	(.L_13 - .L_12)
.L_12:
        /*0004*/ 	.word	0x00000082


	//----- nvinfo : EIATTR_KPARAM_INFO
	.align		4
.L_13:
        /*0008*/ 	.byte	0x04, 0x17
        /*000a*/ 	.short	(.L_15 - .L_14)
.L_14:
        /*000c*/ 	.word	0x00000000
        /*0010*/ 	.short	0x0007
        /*0012*/ 	.short	0x0034
        /*0014*/ 	.byte	0x00, 0xf0, 0x11, 0x00


	//----- nvinfo : EIATTR_KPARAM_INFO
	.align		4
.L_15:
        /*0018*/ 	.byte	0x04, 0x17
        /*001a*/ 	.short	(.L_17 - .L_16)
.L_16:
        /*001c*/ 	.word	0x00000000
        /*0020*/ 	.short	0x0006
        /*0022*/ 	.short	0x0030
        /*0024*/ 	.byte	0x00, 0xf0, 0x11, 0x00


	//----- nvinfo : EIATTR_KPARAM_INFO
	.align		4
.L_17:
        /*0028*/ 	.byte	0x04, 0x17
        /*002a*/ 	.short	(.L_19 - .L_18)
.L_18:
        /*002c*/ 	.word	0x00000000
        /*0030*/ 	.short	0x0005
        /*0032*/ 	.short	0x0028
        /*0034*/ 	.byte	0x00, 0xf5, 0x21, 0x00


	//----- nvinfo : EIATTR_KPARAM_INFO
	.align		4
.L_19:
        /*0038*/ 	.byte	0x04, 0x17
        /*003a*/ 	.short	(.L_21 - .L_20)
.L_20:
        /*003c*/ 	.word	0x00000000
        /*0040*/ 	.short	0x0004
        /*0042*/ 	.short	0x0020
        /*0044*/ 	.byte	0x00, 0xf5, 0x21, 0x00


	//----- nvinfo : EIATTR_KPARAM_INFO
	.align		4
.L_21:
        /*0048*/ 	.byte	0x04, 0x17
        /*004a*/ 	.short	(.L_23 - .L_22)
.L_22:
        /*004c*/ 	.word	0x00000000
        /*0050*/ 	.short	0x0003
        /*0052*/ 	.short	0x0018
        /*0054*/ 	.byte	0x00, 0xf5, 0x21, 0x00


	//----- nvinfo : EIATTR_KPARAM_INFO
	.align		4
.L_23:
        /*0058*/ 	.byte	0x04, 0x17
        /*005a*/ 	.short	(.L_25 - .L_24)
.L_24:
        /*005c*/ 	.word	0x00000000
        /*0060*/ 	.short	0x0002
        /*0062*/ 	.short	0x0010
        /*0064*/ 	.byte	0x00, 0xf5, 0x21, 0x00


	//----- nvinfo : EIATTR_KPARAM_INFO
	.align		4
.L_25:
        /*0068*/ 	.byte	0x04, 0x17
        /*006a*/ 	.short	(.L_27 - .L_26)
.L_26:
        /*006c*/ 	.word	0x00000000
        /*0070*/ 	.short	0x0001
        /*0072*/ 	.short	0x0008
        /*0074*/ 	.byte	0x00, 0xf5, 0x21, 0x00


	//----- nvinfo : EIATTR_KPARAM_INFO
	.align		4
.L_27:
        /*0078*/ 	.byte	0x04, 0x17
        /*007a*/ 	.short	(.L_29 - .L_28)
.L_28:
        /*007c*/ 	.word	0x00000000
        /*0080*/ 	.short	0x0000
        /*0082*/ 	.short	0x0000
        /*0084*/ 	.byte	0x00, 0xf5, 0x21, 0x00


	//----- nvinfo : EIATTR_SPARSE_MMA_MASK
	.align		4
.L_29:
        /*0088*/ 	.byte	0x03, 0x50
        /*008a*/ 	.short	0x0000


	//----- nvinfo : EIATTR_MAXREG_COUNT
	.align		4
        /*008c*/ 	.byte	0x03, 0x1b
        /*008e*/ 	.short	0x00ff


	//----- nvinfo : EIATTR_MERCURY_ISA_VERSION
	.align		4
        /*0090*/ 	.byte	0x03, 0x5f
        /*0092*/ 	.short	0x0101


	//----- nvinfo : EIATTR_VRC_CTA_INIT_COUNT
	.align		4
        /*0094*/ 	.byte	0x02, 0x4a
	.zero		1
	.zero		1


	//----- nvinfo : EIATTR_EXIT_INSTR_OFFSETS
	.align		4
        /*0098*/ 	.byte	0x04, 0x1c
        /*009a*/ 	.short	(.L_31 - .L_30)


	//   ....[0]....
.L_30:
        /*009c*/ 	.word	0x000000c0


	//   ....[1]....
        /*00a0*/ 	.word	0x00000210


	//----- nvinfo : EIATTR_CBANK_PARAM_SIZE
	.align		4
.L_31:
        /*00a4*/ 	.byte	0x03, 0x19
        /*00a6*/ 	.short	0x0038


	//----- nvinfo : EIATTR_PARAM_CBANK
	.align		4
        /*00a8*/ 	.byte	0x04, 0x0a
        /*00aa*/ 	.short	(.L_33 - .L_32)
	.align		4
.L_32:
        /*00ac*/ 	.word	index@(.nv.constant0._Z10kernelCopyPiS_S_S_S_S_ii)
        /*00b0*/ 	.short	0x0380
        /*00b2*/ 	.short	0x0038


	//----- nvinfo : EIATTR_SW_WAR
	.align		4
.L_33:
        /*00b4*/ 	.byte	0x04, 0x36
        /*00b6*/ 	.short	(.L_35 - .L_34)
.L_34:
        /*00b8*/ 	.word	0x00000008
.L_35:


//--------------------- .nv.info._Z10kernelBlurPiS_S_S_S_S_ii --------------------------
	.section	.nv.info._Z10kernelBlurPiS_S_S_S_S_ii,"",@"SHT_CUDA_INFO"
	.sectionflags	@""
	.align	4


	//----- nvinfo : EIATTR_CUDA_API_VERSION
	.align		4
        /*0000*/ 	.byte	0x04, 0x37
        /*0002*/ 	.short	(.L_37 - .L_36)
.L_36:
        /*0004*/ 	.word	0x00000082


	//----- nvinfo : EIATTR_KPARAM_INFO
	.align		4
.L_37:
        /*0008*/ 	.byte	0x04, 0x17
        /*000a*/ 	.short	(.L_39 - .L_38)
.L_38:
        /*000c*/ 	.word	0x00000000
        /*0010*/ 	.short	0x0007
        /*0012*/ 	.short	0x0034
        /*0014*/ 	.byte	0x00, 0xf0, 0x11, 0x00


	//----- nvinfo : EIATTR_KPARAM_INFO
	.align		4
.L_39:
        /*0018*/ 	.byte	0x04, 0x17
        /*001a*/ 	.short	(.L_41 - .L_40)
.L_40:
        /*001c*/ 	.word	0x00000000
        /*0020*/ 	.short	0x0006
        /*0022*/ 	.short	0x0030
        /*0024*/ 	.byte	0x00, 0xf0, 0x11, 0x00


	//----- nvinfo : EIATTR_KPARAM_INFO
	.align		4
.L_41:
        /*0028*/ 	.byte	0x04, 0x17
        /*002a*/ 	.short	(.L_43 - .L_42)
.L_42:
        /*002c*/ 	.word	0x00000000
        /*0030*/ 	.short	0x0005
        /*0032*/ 	.short	0x0028
        /*0034*/ 	.byte	0x00, 0xf5, 0x21, 0x00


	//----- nvinfo : EIATTR_KPARAM_INFO
	.align		4
.L_43:
        /*0038*/ 	.byte	0x04, 0x17
        /*003a*/ 	.short	(.L_45 - .L_44)
.L_44:
        /*003c*/ 	.word	0x00000000
        /*0040*/ 	.short	0x0004
        /*0042*/ 	.short	0x0020
        /*0044*/ 	.byte	0x00, 0xf5, 0x21, 0x00


	//----- nvinfo : EIATTR_KPARAM_INFO
	.align		4
.L_45:
        /*0048*/ 	.byte	0x04, 0x17
        /*004a*/ 	.short	(.L_47 - .L_46)
.L_46:
        /*004c*/ 	.word	0x00000000
        /*0050*/ 	.short	0x0003
        /*0052*/ 	.short	0x0018
        /*0054*/ 	.byte	0x00, 0xf5, 0x21, 0x00


	//----- nvinfo : EIATTR_KPARAM_INFO
	.align		4
.L_47:
        /*0058*/ 	.byte	0x04, 0x17
        /*005a*/ 	.short	(.L_49 - .L_48)
.L_48:
        /*005c*/ 	.word	0x00000000
        /*0060*/ 	.short	0x0002
        /*0062*/ 	.short	0x0010
        /*0064*/ 	.byte	0x00, 0xf5, 0x21, 0x00


	//----- nvinfo : EIATTR_KPARAM_INFO
	.align		4
.L_49:
        /*0068*/ 	.byte	0x04, 0x17
        /*006a*/ 	.short	(.L_51 - .L_50)
.L_50:
        /*006c*/ 	.word	0x00000000
        /*0070*/ 	.short	0x0001
        /*0072*/ 	.short	0x0008
        /*0074*/ 	.byte	0x00, 0xf5, 0x21, 0x00


	//----- nvinfo : EIATTR_KPARAM_INFO
	.align		4
.L_51:
        /*0078*/ 	.byte	0x04, 0x17
        /*007a*/ 	.short	(.L_53 - .L_52)
.L_52:
        /*007c*/ 	.word	0x00000000
        /*0080*/ 	.short	0x0000
        /*0082*/ 	.short	0x0000
        /*0084*/ 	.byte	0x00, 0xf5, 0x21, 0x00


	//----- nvinfo : EIATTR_SPARSE_MMA_MASK
	.align		4
.L_53:
        /*0088*/ 	.byte	0x03, 0x50
        /*008a*/ 	.short	0x0000


	//----- nvinfo : EIATTR_MAXREG_COUNT
	.align		4
        /*008c*/ 	.byte	0x03, 0x1b
        /*008e*/ 	.short	0x00ff


	//----- nvinfo : EIATTR_MERCURY_ISA_VERSION
	.align		4
        /*0090*/ 	.byte	0x03, 0x5f
        /*0092*/ 	.short	0x0101


	//----- nvinfo : EIATTR_VRC_CTA_INIT_COUNT
	.align		4
        /*0094*/ 	.byte	0x02, 0x4a
	.zero		1
	.zero		1


	//----- nvinfo : EIATTR_EXIT_INSTR_OFFSETS
	.align		4
        /*0098*/ 	.byte	0x04, 0x1c
        /*009a*/ 	.short	(.L_55 - .L_54)


	//   ....[0]....
.L_54:
        /*009c*/ 	.word	0x000000c0


	//   ....[1]....
        /*00a0*/ 	.word	0x00000540


	//   ....[2]....
        /*00a4*/ 	.word	0x000007e0


	//   ....[3]....
        /*00a8*/ 	.word	0x00000b30


	//   ....[4]....
        /*00ac*/ 	.word	0x00000e10


	//   ....[5]....
        /*00b0*/ 	.word	0x000011a0


	//   ....[6]....
        /*00b4*/ 	.word	0x00001400


	//   ....[7]....
        /*00b8*/ 	.word	0x00001650


	//   ....[8]....
        /*00bc*/ 	.word	0x000018c0


	//   ....[9]....
        /*00c0*/ 	.word	0x000018e0


	//   ....[10]....
        /*00c4*/ 	.word	0x00001bd0


	//----- nvinfo : EIATTR_CRS_STACK_SIZE
	.align		4
.L_55:
        /*00c8*/ 	.byte	0x04, 0x1e
        /*00ca*/ 	.short	(.L_57 - .L_56)
.L_56:
        /*00cc*/ 	.word	0x00000000


	//----- nvinfo : EIATTR_CBANK_PARAM_SIZE
	.align		4
.L_57:
        /*00d0*/ 	.byte	0x03, 0x19
        /*00d2*/ 	.short	0x0038


	//----- nvinfo : EIATTR_PARAM_CBANK
	.align		4
        /*00d4*/ 	.byte	0x04, 0x0a
        /*00d6*/ 	.short	(.L_59 - .L_58)
	.align		4
.L_58:
        /*00d8*/ 	.word	index@(.nv.constant0._Z10kernelBlurPiS_S_S_S_S_ii)
        /*00dc*/ 	.short	0x0380
        /*00de*/ 	.short	0x0038


	//----- nvinfo : EIATTR_SW_WAR
	.align		4
.L_59:
        /*00e0*/ 	.byte	0x04, 0x36
        /*00e2*/ 	.short	(.L_61 - .L_60)
.L_60:
        /*00e4*/ 	.word	0x00000008
.L_61:


//--------------------- .nv.callgraph             --------------------------
	.section	.nv.callgraph,"",@"SHT_CUDA_CALLGRAPH"
	.align	4
	.sectionentsize	8
	.align		4
        /*0000*/ 	.word	0x00000000
	.align		4
        /*0004*/ 	.word	0xffffffff
	.align		4
        /*0008*/ 	.word	0x00000000
	.align		4
        /*000c*/ 	.word	0xfffffffe
	.align		4
        /*0010*/ 	.word	0x00000000
	.align		4
        /*0014*/ 	.word	0xfffffffd
	.align		4
        /*0018*/ 	.word	0x00000000
	.align		4
        /*001c*/ 	.word	0xfffffffc


//--------------------- .text._Z10kernelCopyPiS_S_S_S_S_ii --------------------------
	.section	.text._Z10kernelCopyPiS_S_S_S_S_ii,"ax",@progbits
	.align	128
        .global         _Z10kernelCopyPiS_S_S_S_S_ii
        .type           _Z10kernelCopyPiS_S_S_S_S_ii,@function
        .size           _Z10kernelCopyPiS_S_S_S_S_ii,(.L_x_10 - _Z10kernelCopyPiS_S_S_S_S_ii)
        .other          _Z10kernelCopyPiS_S_S_S_S_ii,@"STO_CUDA_ENTRY STV_DEFAULT"
_Z10kernelCopyPiS_S_S_S_S_ii:
.text._Z10kernelCopyPiS_S_S_S_S_ii:
[----:B------:R-:W-:Y:S01]  /*0000*/  LDC R1, c[0x0][0x37c] ;  /* 0x0000df00ff017b82 */ /* 0x000fe20000000800 */
[----:B------:R-:W0:Y:S07]  /*0010*/  S2R R3, SR_TID.Y ;  /* 0x0000000000037919 */ /* 0x000e2e0000002200 */
[----:B------:R-:W0:Y:S01]  /*0020*/  S2UR UR4, SR_CTAID.Y ;  /* 0x00000000000479c3 */ /* 0x000e220000002600 */
[----:B------:R-:W1:Y:S01]  /*0030*/  LDCU.64 UR6, c[0x0][0x3b0] ;  /* 0x00007600ff0677ac */ /* 0x000e620008000a00 */
[----:B------:R-:W2:Y:S06]  /*0040*/  S2R R2, SR_TID.X ;  /* 0x0000000000027919 */ /* 0x000eac0000002100 */
[----:B------:R-:W0:Y:S08]  /*0050*/  LDC R0, c[0x0][0x364] ;  /* 0x0000d900ff007b82 */ /* 0x000e300000000800 */
[----:B------:R-:W2:Y:S08]  /*0060*/  S2UR UR5, SR_CTAID.X ;  /* 0x00000000000579c3 */ /* 0x000eb00000002500 */
[----:B------:R-:W2:Y:S01]  /*0070*/  LDC R5, c[0x0][0x360] ;  /* 0x0000d800ff057b82 */ /* 0x000ea20000000800 */
[----:B0-----:R-:W-:-:S05]  /*0080*/  IMAD R0, R0, UR4, R3 ;  /* 0x0000000400007c24 */ /* 0x001fca000f8e0203 */
[----:B-1----:R-:W-:Y:S01]  /*0090*/  ISETP.GE.AND P0, PT, R0, UR6, PT ;  /* 0x0000000600007c0c */ /* 0x002fe2000bf06270 */
[----:B--2---:R-:W-:-:S05]  /*00a0*/  IMAD R5, R5, UR5, R2 ;  /* 0x0000000505057c24 */ /* 0x004fca000f8e0202 */
[----:B------:R-:W-:-:S13]  /*00b0*/  ISETP.GE.OR P0, PT, R5, UR7, P0 ;  /* 0x0000000705007c0c */ /* 0x000fda0008706670 */
[----:B------:R-:W-:Y:S05]  /*00c0*/  @P0 EXIT ;  /* 0x000000000000094d */ /* 0x000fea0003800000 */
[----:B------:R-:W0:Y:S01]  /*00d0*/  LDC.64 R2, c[0x0][0x380] ;  /* 0x0000e000ff027b82 */ /* 0x000e220000000a00 */
[----:B------:R-:W1:Y:S01]  /*00e0*/  LDCU.64 UR4, c[0x0][0x358] ;  /* 0x00006b00ff0477ac */ /* 0x000e620008000a00 */
[----:B------:R-:W-:-:S06]  /*00f0*/  IMAD R13, R0, UR7, R5 ;  /* 0x00000007000d7c24 */ /* 0x000fcc000f8e0205 */
[----:B------:R-:W2:Y:S08]  /*0100*/  LDC.64 R4, c[0x0][0x398] ;  /* 0x0000e600ff047b82 */ /* 0x000eb00000000a00 */
[----:B------:R-:W3:Y:S01]  /*0110*/  LDC.64 R6, c[0x0][0x388] ;  /* 0x0000e200ff067b82 */ /* 0x000ee20000000a00 */
[----:B0-----:R-:W-:-:S07]  /*0120*/  IMAD.WIDE R2, R13, 0x4, R2 ;  /* 0x000000040d027825 */ /* 0x001fce00078e0202 */
[----:B------:R-:W0:Y:S01]  /*0130*/  LDC.64 R8, c[0x0][0x3a0] ;  /* 0x0000e800ff087b82 */ /* 0x000e220000000a00 */
[----:B-1----:R1:W4:Y:S01]  /*0140*/  LDG.E R15, desc[UR4][R2.64] ;  /* 0x00000004020f7981 */ /* 0x002322000c1e1900 */
[----:B--2---:R-:W-:-:S06]  /*0150*/  IMAD.WIDE R4, R13, 0x4, R4 ;  /* 0x000000040d047825 */ /* 0x004fcc00078e0204 */
[----:B------:R-:W2:Y:S01]  /*0160*/  LDC.64 R10, c[0x0][0x390] ;  /* 0x0000e400ff0a7b82 */ /* 0x000ea20000000a00 */
[----:B---3--:R-:W-:-:S07]  /*0170*/  IMAD.WIDE R6, R13, 0x4, R6 ;  /* 0x000000040d067825 */ /* 0x008fce00078e0206 */
[----:B-1----:R-:W1:Y:S01]  /*0180*/  LDC.64 R2, c[0x0][0x3a8] ;  /* 0x0000ea00ff027b82 */ /* 0x002e620000000a00 */
[----:B----4-:R-:W-:Y:S04]  /*0190*/  STG.E desc[UR4][R4.64], R15 ;  /* 0x0000000f04007986 */ /* 0x010fe8000c101904 */
[----:B------:R-:W3:Y:S01]  /*01a0*/  LDG.E R7, desc[UR4][R6.64] ;  /* 0x0000000406077981 */ /* 0x000ee2000c1e1900 */
[----:B0-----:R-:W-:-:S04]  /*01b0*/  IMAD.WIDE R8, R13, 0x4, R8 ;  /* 0x000000040d087825 */ /* 0x001fc800078e0208 */
[C---:B--2---:R-:W-:Y:S01]  /*01c0*/  IMAD.WIDE R10, R13.reuse, 0x4, R10 ;  /* 0x000000040d0a7825 */ /* 0x044fe200078e020a */
[----:B---3--:R-:W-:Y:S05]  /*01d0*/  STG.E desc[UR4][R8.64], R7 ;  /* 0x0000000708007986 */ /* 0x008fea000c101904 */
[----:B------:R-:W2:Y:S01]  /*01e0*/  LDG.E R11, desc[UR4][R10.64] ;  /* 0x000000040a0b7981 */ /* 0x000ea2000c1e1900 */
[----:B-1----:R-:W-:-:S05]  /*01f0*/  IMAD.WIDE R2, R13, 0x4, R2 ;  /* 0x000000040d027825 */ /* 0x002fca00078e0202 */
[----:B--2---:R-:W-:Y:S01]  /*0200*/  STG.E desc[UR4][R2.64], R11 ;  /* 0x0000000b02007986 */ /* 0x004fe2000c101904 */
[----:B------:R-:W-:Y:S05]  /*0210*/  EXIT ;  /* 0x000000000000794d */ /* 0x000fea0003800000 */
.L_x_0:
[----:B------:R-:W-:-:S00]  /*0220*/  BRA `(.L_x_0) ;  /* 0xfffffffc00fc7947 */ /* 0x000fc0000383ffff */
[----:B------:R-:W-:-:S00]  /*0230*/  NOP ;  /* 0x0000000000007918 */ /* 0x000fc00000000000 */
        /* <DEDUP_REMOVED lines=12> */
.L_x_10:


//--------------------- .text._Z10kernelBlurPiS_S_S_S_S_ii --------------------------
	.section	.text._Z10kernelBlurPiS_S_S_S_S_ii,"ax",@progbits
	.align	128
        .global         _Z10kernelBlurPiS_S_S_S_S_ii
        .type           _Z10kernelBlurPiS_S_S_S_S_ii,@function
        .size           _Z10kernelBlurPiS_S_S_S_S_ii,(.L_x_11 - _Z10kernelBlurPiS_S_S_S_S_ii)
        .other          _Z10kernelBlurPiS_S_S_S_S_ii,@"STO_CUDA_ENTRY STV_DEFAULT"
_Z10kernelBlurPiS_S_S_S_S_ii:
.text._Z10kernelBlurPiS_S_S_S_S_ii:
[----:B------:R-:W-:Y:S01]  /*0000*/  LDC R1, c[0x0][0x37c] ;  /* 0x0000df00ff017b82 */ /* 0x000fe20000000800 */
[----:B------:R-:W0:Y:S07]  /*0010*/  S2R R5, SR_TID.Y ;  /* 0x0000000000057919 */ /* 0x000e2e0000002200 */
[----:B------:R-:W0:Y:S01]  /*0020*/  S2UR UR4, SR_CTAID.Y ;  /* 0x00000000000479c3 */ /* 0x000e220000002600 */
[----:B------:R-:W1:Y:S07]  /*0030*/  S2R R7, SR_TID.X ;  /* 0x0000000000077919 */ /* 0x000e6e0000002100 */
[----:B------:R-:W0:Y:S08]  /*0040*/  LDC R4, c[0x0][0x364] ;  /* 0x0000d900ff047b82 */ /* 0x000e300000000800 */
[----:B------:R-:W1:Y:S08]  /*0050*/  S2UR UR5, SR_CTAID.X ;  /* 0x00000000000579c3 */ /* 0x000e700000002500 */
[----:B------:R-:W1:Y:S08]  /*0060*/  LDC R0, c[0x0][0x360] ;  /* 0x0000d800ff007b82 */ /* 0x000e700000000800 */
[----:B------:R-:W2:Y:S01]  /*0070*/  LDC.64 R2, c[0x0][0x3b0] ;  /* 0x0000ec00ff027b82 */ /* 0x000ea20000000a00 */
[----:B0-----:R-:W-:-:S02]  /*0080*/  IMAD R4, R4, UR4, R5 ;  /* 0x0000000404047c24 */ /* 0x001fc4000f8e0205 */
[----:B-1----:R-:W-:-:S03]  /*0090*/  IMAD R0, R0, UR5, R7 ;  /* 0x0000000500007c24 */ /* 0x002fc6000f8e0207 */
[----:B--2---:R-:W-:-:S04]  /*00a0*/  ISETP.GE.AND P0, PT, R4, R2, PT ;  /* 0x000000020400720c */ /* 0x004fc80003f06270 */
[----:B------:R-:W-:-:S13]  /*00b0*/  ISETP.GE.OR P0, PT, R0, R3, P0 ;  /* 0x000000030000720c */ /* 0x000fda0000706670 */
[----:B------:R-:W-:Y:S05]  /*00c0*/  @P0 EXIT ;  /* 0x000000000000094d */ /* 0x000fea0003800000 */
[----:B------:R-:W-:Y:S01]  /*00d0*/  VIADD R5, R2, 0xffffffff ;  /* 0xffffffff02057836 */ /* 0x000fe20000000000 */
[----:B------:R-:W0:Y:S01]  /*00e0*/  LDCU.64 UR4, c[0x0][0x358] ;  /* 0x00006b00ff0477ac */ /* 0x000e220008000a00 */
[----:B------:R-:W-:-:S03]  /*00f0*/  VIADD R7, R3, 0xffffffff ;  /* 0xffffffff03077836 */ /* 0x000fc60000000000 */
[----:B------:R-:W-:-:S04]  /*0100*/  ISETP.NE.AND P0, PT, R4, R5, PT ;  /* 0x000000050400720c */ /* 0x000fc80003f05270 */
[----:B------:R-:W-:-:S04]  /*0110*/  ISETP.EQ.OR P0, PT, R4, RZ, !P0 ;  /* 0x000000ff0400720c */ /* 0x000fc80004702670 */
[----:B------:R-:W-:-:S04]  /*0120*/  ISETP.EQ.OR P1, PT, R0, RZ, P0 ;  /* 0x000000ff0000720c */ /* 0x000fc80000722670 */
[----:B------:R-:W-:-:S13]  /*0130*/  ISETP.EQ.OR P1, PT, R0, R7, P1 ;  /* 0x000000070000720c */ /* 0x000fda0000f22670 */
[----:B0-----:R-:W-:Y:S05]  /*0140*/  @P1 BRA `(.L_x_1) ;  /* 0x0000000400001947 */ /* 0x001fea0003800000 */
[----:B------:R-:W0:Y:S01]  /*0150*/  LDC.64 R6, c[0x0][0x398] ;  /* 0x0000e600ff067b82 */ /* 0x000e220000000a00 */
[----:B------:R-:W1:Y:S01]  /*0160*/  LDCU.64 UR6, c[0x0][0x398] ;  /* 0x00007300ff0677ac */ /* 0x000e620008000a00 */
[C---:B------:R-:W-:Y:S01]  /*0170*/  IMAD R9, R4.reuse, R3, RZ ;  /* 0x0000000304097224 */ /* 0x040fe200078e02ff */
[--C-:B------:R-:W-:Y:S01]  /*0180*/  SHF.R.S32.HI R8, RZ, 0x1f, R0.reuse ;  /* 0x0000001fff087819 */ /* 0x100fe20000011400 */
[----:B------:R-:W-:Y:S01]  /*0190*/  VIADD R2, R4, 0xffffffff ;  /* 0xffffffff04027836 */ /* 0x000fe20000000000 */
[----:B------:R-:W2:Y:S02]  /*01a0*/  LDCU.128 UR8, c[0x0][0x3a0] ;  /* 0x00007400ff0877ac */ /* 0x000ea40008000c00 */
[----:B------:R-:W-:Y:S01]  /*01b0*/  IADD3 R10, P0, PT, R0, R9, RZ ;  /* 0x00000009000a7210 */ /* 0x000fe20007f1e0ff */
[-C--:B------:R-:W-:Y:S01]  /*01c0*/  IMAD R2, R2, R3.reuse, R0 ;  /* 0x0000000302027224 */ /* 0x080fe200078e0200 */
[----:B------:R-:W-:Y:S02]  /*01d0*/  IADD3 R4, PT, PT, R0, R3, R9 ;  /* 0x0000000300047210 */ /* 0x000fe40007ffe009 */
[----:B------:R-:W-:-:S02]  /*01e0*/  LEA.HI.X.SX32 R11, R9, R8, 0x1, P0 ;  /* 0x00000008090b7211 */ /* 0x000fc400000f0eff */
[C---:B------:R-:W-:Y:S01]  /*01f0*/  SHF.L.U32 R5, R10.reuse, 0x2, RZ ;  /* 0x000000020a057819 */ /* 0x040fe200000006ff */
[----:B------:R-:W3:Y:S01]  /*0200*/  LDC.64 R8, c[0x0][0x380] ;  /* 0x0000e000ff087b82 */ /* 0x000ee20000000a00 */
[----:B------:R-:W-:Y:S02]  /*0210*/  SHF.L.U64.HI R0, R10, 0x2, R11 ;  /* 0x000000020a007819 */ /* 0x000fe4000001020b */
[----:B-1----:R-:W-:-:S04]  /*0220*/  IADD3 R14, P0, PT, R5, UR6, RZ ;  /* 0x00000006050e7c10 */ /* 0x002fc8000ff1e0ff */
[----:B------:R-:W-:Y:S01]  /*0230*/  IADD3.X R15, PT, PT, R0, UR7, RZ, P0, !PT ;  /* 0x00000007000f7c10 */ /* 0x000fe200087fe4ff */
[----:B0-----:R-:W-:-:S04]  /*0240*/  IMAD.WIDE R10, R4, 0x4, R6 ;  /* 0x00000004040a7825 */ /* 0x001fc800078e0206 */
[C---:B------:R-:W-:Y:S01]  /*0250*/  IMAD.WIDE R12, R2.reuse, 0x4, R6 ;  /* 0x00000004020c7825 */ /* 0x040fe200078e0206 */
[----:B------:R-:W4:Y:S01]  /*0260*/  LDG.E R16, desc[UR4][R14.64+0x4] ;  /* 0x000004040e107981 */ /* 0x000f22000c1e1900 */
[----:B------:R-:W0:Y:S03]  /*0270*/  LDC.64 R6, c[0x0][0x3a0] ;  /* 0x0000e800ff067b82 */ /* 0x000e260000000a00 */
[----:B------:R-:W4:Y:S04]  /*0280*/  LDG.E R10, desc[UR4][R10.64] ;  /* 0x000000040a0a7981 */ /* 0x000f28000c1e1900 */
[----:B------:R-:W4:Y:S04]  /*0290*/  LDG.E R13, desc[UR4][R12.64] ;  /* 0x000000040c0d7981 */ /* 0x000f28000c1e1900 */
[----:B------:R0:W5:Y:S01]  /*02a0*/  LDG.E R17, desc[UR4][R14.64+-0x4] ;  /* 0xfffffc040e117981 */ /* 0x000162000c1e1900 */
[----:B------:R-:W-:-:S02]  /*02b0*/  IMAD.IADD R3, R2, 0x1, R3 ;  /* 0x0000000102037824 */ /* 0x000fc400078e0203 */
[----:B0-----:R-:W-:Y:S01]  /*02c0*/  IMAD.WIDE R14, R4, 0x4, R6 ;  /* 0x00000004040e7825 */ /* 0x001fe200078e0206 */
[----:B----4-:R-:W-:-:S05]  /*02d0*/  IADD3 R16, PT, PT, R16, R13, R10 ;  /* 0x0000000d10107210 */ /* 0x010fca0007ffe00a */
[----:B-----5:R-:W-:-:S05]  /*02e0*/  IMAD.IADD R16, R16, 0x1, R17 ;  /* 0x0000000110107824 */ /* 0x020fca00078e0211 */
[----:B------:R-:W-:Y:S02]  /*02f0*/  SHF.R.S32.HI R17, RZ, 0x1f, R16 ;  /* 0x0000001fff117819 */ /* 0x000fe40000011410 */
[----:B--2---:R-:W-:Y:S02]  /*0300*/  IADD3 R10, P0, PT, R5, UR8, RZ ;  /* 0x00000008050a7c10 */ /* 0x004fe4000ff1e0ff */
[----:B------:R-:W-:Y:S01]  /*0310*/  LEA.HI R17, R17, R16, RZ, 0x2 ;  /* 0x0000001011117211 */ /* 0x000fe200078f10ff */
[----:B---3--:R-:W-:Y:S01]  /*0320*/  IMAD.WIDE R12, R3, 0x4, R8 ;  /* 0x00000004030c7825 */ /* 0x008fe200078e0208 */
[----:B------:R-:W-:Y:S01]  /*0330*/  IADD3.X R11, PT, PT, R0, UR9, RZ, P0, !PT ;  /* 0x00000009000b7c10 */ /* 0x000fe200087fe4ff */
[----:B------:R-:W0:Y:S01]  /*0340*/  LDC.64 R8, c[0x0][0x388] ;  /* 0x0000e200ff087b82 */ /* 0x000e220000000a00 */
[----:B------:R-:W-:Y:S01]  /*0350*/  SHF.R.S32.HI R19, RZ, 0x2, R17 ;  /* 0x00000002ff137819 */ /* 0x000fe20000011411 */
[----:B------:R-:W-:-:S04]  /*0360*/  IMAD.WIDE R16, R2, 0x4, R6 ;  /* 0x0000000402107825 */ /* 0x000fc800078e0206 */
[----:B------:R1:W-:Y:S02]  /*0370*/  STG.E desc[UR4][R12.64], R19 ;  /* 0x000000130c007986 */ /* 0x0003e4000c101904 */
[----:B------:R-:W2:Y:S02]  /*0380*/  LDC.64 R6, c[0x0][0x3a8] ;  /* 0x0000ea00ff067b82 */ /* 0x000ea40000000a00 */
[----:B------:R-:W3:Y:S04]  /*0390*/  LDG.E R14, desc[UR4][R14.64] ;  /* 0x000000040e0e7981 */ /* 0x000ee8000c1e1900 */
[----:B------:R-:W3:Y:S04]  /*03a0*/  LDG.E R17, desc[UR4][R16.64] ;  /* 0x0000000410117981 */ /* 0x000ee8000c1e1900 */
[----:B------:R-:W3:Y:S04]  /*03b0*/  LDG.E R18, desc[UR4][R10.64+0x4] ;  /* 0x000004040a127981 */ /* 0x000ee8000c1e1900 */
[----:B------:R4:W5:Y:S01]  /*03c0*/  LDG.E R21, desc[UR4][R10.64+-0x4] ;  /* 0xfffffc040a157981 */ /* 0x000962000c1e1900 */
[----:B-1----:R-:W-:Y:S01]  /*03d0*/  IADD3 R12, P0, PT, R5, UR10, RZ ;  /* 0x0000000a050c7c10 */ /* 0x002fe2000ff1e0ff */
[----:B0-----:R-:W-:-:S03]  /*03e0*/  IMAD.WIDE R8, R3, 0x4, R8 ;  /* 0x0000000403087825 */ /* 0x001fc600078e0208 */
[----:B------:R-:W-:Y:S01]  /*03f0*/  IADD3.X R13, PT, PT, R0, UR11, RZ, P0, !PT ;  /* 0x0000000b000d7c10 */ /* 0x000fe200087fe4ff */
[--C-:B--2---:R-:W-:Y:S01]  /*0400*/  IMAD.WIDE R4, R4, 0x4, R6.reuse ;  /* 0x0000000404047825 */ /* 0x104fe200078e0206 */
[----:B----4-:R-:W0:Y:S03]  /*0410*/  LDC.64 R10, c[0x0][0x390] ;  /* 0x0000e400ff0a7b82 */ /* 0x010e260000000a00 */
[----:B------:R-:W-:Y:S01]  /*0420*/  IMAD.WIDE R6, R2, 0x4, R6 ;  /* 0x0000000402067825 */ /* 0x000fe200078e0206 */
[----:B---3--:R-:W-:-:S05]  /*0430*/  IADD3 R18, PT, PT, R18, R17, R14 ;  /* 0x0000001112127210 */ /* 0x008fca0007ffe00e */
[----:B-----5:R-:W-:-:S05]  /*0440*/  IMAD.IADD R18, R18, 0x1, R21 ;  /* 0x0000000112127824 */ /* 0x020fca00078e0215 */
[----:B------:R-:W-:-:S04]  /*0450*/  SHF.R.S32.HI R21, RZ, 0x1f, R18 ;  /* 0x0000001fff157819 */ /* 0x000fc80000011412 */
[----:B------:R-:W-:-:S04]  /*0460*/  LEA.HI R21, R21, R18, RZ, 0x2 ;  /* 0x0000001215157211 */ /* 0x000fc800078f10ff */
[----:B------:R-:W-:-:S05]  /*0470*/  SHF.R.S32.HI R21, RZ, 0x2, R21 ;  /* 0x00000002ff157819 */ /* 0x000fca0000011415 */
[----:B------:R-:W-:Y:S04]  /*0480*/  STG.E desc[UR4][R8.64], R21 ;  /* 0x0000001508007986 */ /* 0x000fe8000c101904 */
[----:B------:R-:W2:Y:S04]  /*0490*/  LDG.E R4, desc[UR4][R4.64] ;  /* 0x0000000404047981 */ /* 0x000ea8000c1e1900 */
[----:B------:R-:W2:Y:S04]  /*04a0*/  LDG.E R7, desc[UR4][R6.64] ;  /* 0x0000000406077981 */ /* 0x000ea8000c1e1900 */
[----:B------:R-:W2:Y:S04]  /*04b0*/  LDG.E R0, desc[UR4][R12.64+0x4] ;  /* 0x000004040c007981 */ /* 0x000ea8000c1e1900 */
[----:B------:R-:W3:Y:S01]  /*04c0*/  LDG.E R15, desc[UR4][R12.64+-0x4] ;  /* 0xfffffc040c0f7981 */ /* 0x000ee2000c1e1900 */
[----:B0-----:R-:W-:Y:S01]  /*04d0*/  IMAD.WIDE R2, R3, 0x4, R10 ;  /* 0x0000000403027825 */ /* 0x001fe200078e020a */
[----:B--2---:R-:W-:-:S04]  /*04e0*/  IADD3 R0, PT, PT, R0, R7, R4 ;  /* 0x0000000700007210 */ /* 0x004fc80007ffe004 */
[----:B---3--:R-:W-:-:S04]  /*04f0*/  IADD3 R0, PT, PT, R0, R15, RZ ;  /* 0x0000000f00007210 */ /* 0x008fc80007ffe0ff */
[----:B------:R-:W-:-:S04]  /*0500*/  SHF.R.S32.HI R15, RZ, 0x1f, R0 ;  /* 0x0000001fff0f7819 */ /* 0x000fc80000011400 */
[----:B------:R-:W-:-:S04]  /*0510*/  LEA.HI R15, R15, R0, RZ, 0x2 ;  /* 0x000000000f0f7211 */ /* 0x000fc800078f10ff */
[----:B------:R-:W-:-:S05]  /*0520*/  SHF.R.S32.HI R15, RZ, 0x2, R15 ;  /* 0x00000002ff0f7819 */ /* 0x000fca000001140f */
[----:B------:R-:W-:Y:S01]  /*0530*/  STG.E desc[UR4][R2.64], R15 ;  /* 0x0000000f02007986 */ /* 0x000fe2000c101904 */
[----:B------:R-:W-:Y:S05]  /*0540*/  EXIT ;  /* 0x000000000000794d */ /* 0x000fea0003800000 */
.L_x_1:
[----:B------:R-:W-:-:S04]  /*0550*/  ISETP.NE.AND P1, PT, R0, R7, PT ;  /* 0x000000070000720c */ /* 0x000fc80003f25270 */
[----:B------:R-:W-:-:S04]  /*0560*/  ISETP.EQ.OR P1, PT, R0, RZ, !P1 ;  /* 0x000000ff0000720c */ /* 0x000fc80004f22670 */
[----:B------:R-:W-:-:S13]  /*0570*/  ISETP.NE.OR P2, PT, R4, RZ, P1 ;  /* 0x000000ff0400720c */ /* 0x000fda0000f45670 */
[----:B------:R-:W-:Y:S05]  /*0580*/  @P2 BRA `(.L_x_2) ;  /* 0x0000000000982947 */ /* 0x000fea0003800000 */
[----:B------:R-:W0:Y:S01]  /*0590*/  LDC.64 R6, c[0x0][0x398] ;  /* 0x0000e600ff067b82 */ /* 0x000e220000000a00 */
[----:B------:R-:W-:-:S07]  /*05a0*/  IMAD.IADD R3, R0, 0x1, R3 ;  /* 0x0000000100037824 */ /* 0x000fce00078e0203 */
[----:B------:R-:W1:Y:S08]  /*05b0*/  LDC.64 R8, c[0x0][0x380] ;  /* 0x0000e000ff087b82 */ /* 0x000e700000000a00 */
[----:B------:R-:W2:Y:S01]  /*05c0*/  LDC.64 R12, c[0x0][0x3a0] ;  /* 0x0000e800ff0c7b82 */ /* 0x000ea20000000a00 */
[----:B0-----:R-:W-:-:S04]  /*05d0*/  IMAD.WIDE R4, R3, 0x4, R6 ;  /* 0x0000000403047825 */ /* 0x001fc800078e0206 */
[C---:B------:R-:W-:Y:S02]  /*05e0*/  IMAD.WIDE R6, R0.reuse, 0x4, R6 ;  /* 0x0000000400067825 */ /* 0x040fe400078e0206 */
[----:B------:R-:W3:Y:S04]  /*05f0*/  LDG.E R4, desc[UR4][R4.64] ;  /* 0x0000000404047981 */ /* 0x000ee8000c1e1900 */
[----:B------:R-:W3:Y:S04]  /*0600*/  LDG.E R11, desc[UR4][R6.64+0x4] ;  /* 0x00000404060b7981 */ /* 0x000ee8000c1e1900 */
[----:B------:R0:W3:Y:S01]  /*0610*/  LDG.E R2, desc[UR4][R6.64+-0x4] ;  /* 0xfffffc0406027981 */ /* 0x0000e2000c1e1900 */
[----:B-1----:R-:W-:Y:S01]  /*0620*/  IMAD.WIDE R8, R0, 0x4, R8 ;  /* 0x0000000400087825 */ /* 0x002fe200078e0208 */
[----:B0-----:R-:W0:Y:S01]  /*0630*/  LDC.64 R6, c[0x0][0x3a8] ;  /* 0x0000ea00ff067b82 */ /* 0x001e220000000a00 */
[----:B---3--:R-:W-:-:S02]  /*0640*/  IADD3 R2, PT, PT, R2, R11, R4 ;  /* 0x0000000b02027210 */ /* 0x008fc40007ffe004 */
[----:B--2---:R-:W-:-:S05]  /*0650*/  IMAD.WIDE R10, R3, 0x4, R12 ;  /* 0x00000004030a7825 */ /* 0x004fca00078e020c */
[----:B------:R-:W1:Y:S01]  /*0660*/  LDC.64 R4, c[0x0][0x388] ;  /* 0x0000e200ff047b82 */ /* 0x000e620000000a00 */
[----:B------:R-:W-:-:S04]  /*0670*/  IMAD.HI R2, R2, 0x55555556, RZ ;  /* 0x5555555602027827 */ /* 0x000fc800078e02ff */
[----:B------:R-:W-:Y:S01]  /*0680*/  IMAD.WIDE R12, R0, 0x4, R12 ;  /* 0x00000004000c7825 */ /* 0x000fe200078e020c */
[----:B------:R-:W-:-:S05]  /*0690*/  LEA.HI R15, R2, R2, RZ, 0x1 ;  /* 0x00000002020f7211 */ /* 0x000fca00078f08ff */
[----:B------:R2:W-:Y:S04]  /*06a0*/  STG.E desc[UR4][R8.64], R15 ;  /* 0x0000000f08007986 */ /* 0x0005e8000c101904 */
[----:B------:R-:W3:Y:S04]  /*06b0*/  LDG.E R10, desc[UR4][R10.64] ;  /* 0x000000040a0a7981 */ /* 0x000ee8000c1e1900 */
[----:B------:R-:W3:Y:S04]  /*06c0*/  LDG.E R17, desc[UR4][R12.64+0x4] ;  /* 0x000004040c117981 */ /* 0x000ee8000c1e1900 */
[----:B------:R-:W3:Y:S01]  /*06d0*/  LDG.E R2, desc[UR4][R12.64+-0x4] ;  /* 0xfffffc040c027981 */ /* 0x000ee2000c1e1900 */
[----:B-1----:R-:W-:Y:S01]  /*06e0*/  IMAD.WIDE R4, R0, 0x4, R4 ;  /* 0x0000000400047825 */ /* 0x002fe200078e0204 */
[----:B--2---:R-:W1:Y:S01]  /*06f0*/  LDC.64 R8, c[0x0][0x390] ;  /* 0x0000e400ff087b82 */ /* 0x004e620000000a00 */
[----:B---3--:R-:W-:-:S05]  /*0700*/  IADD3 R2, PT, PT, R2, R17, R10 ;  /* 0x0000001102027210 */ /* 0x008fca0007ffe00a */
[----:B------:R-:W-:-:S05]  /*0710*/  IMAD.HI R2, R2, 0x55555556, RZ ;  /* 0x5555555602027827 */ /* 0x000fca00078e02ff */
[----:B------:R-:W-:Y:S01]  /*0720*/  LEA.HI R17, R2, R2, RZ, 0x1 ;  /* 0x0000000202117211 */ /* 0x000fe200078f08ff */
[----:B0-----:R-:W-:-:S04]  /*0730*/  IMAD.WIDE R2, R3, 0x4, R6 ;  /* 0x0000000403027825 */ /* 0x001fc800078e0206 */
[C---:B------:R-:W-:Y:S01]  /*0740*/  IMAD.WIDE R6, R0.reuse, 0x4, R6 ;  /* 0x0000000400067825 */ /* 0x040fe200078e0206 */
[----:B------:R-:W-:Y:S04]  /*0750*/  STG.E desc[UR4][R4.64], R17 ;  /* 0x0000001104007986 */ /* 0x000fe8000c101904 */
[----:B------:R-:W2:Y:S04]  /*0760*/  LDG.E R2, desc[UR4][R2.64] ;  /* 0x0000000402027981 */ /* 0x000ea8000c1e1900 */
[----:B------:R-:W2:Y:S04]  /*0770*/  LDG.E R11, desc[UR4][R6.64+0x4] ;  /* 0x00000404060b7981 */ /* 0x000ea8000c1e1900 */
[----:B------:R-:W2:Y:S01]  /*0780*/  LDG.E R10, desc[UR4][R6.64+-0x4] ;  /* 0xfffffc04060a7981 */ /* 0x000ea2000c1e1900 */
[----:B-1----:R-:W-:Y:S01]  /*0790*/  IMAD.WIDE R8, R0, 0x4, R8 ;  /* 0x0000000400087825 */ /* 0x002fe200078e0208 */
[----:B--2---:R-:W-:-:S05]  /*07a0*/  IADD3 R10, PT, PT, R10, R11, R2 ;  /* 0x0000000b0a0a7210 */ /* 0x004fca0007ffe002 */
[----:B------:R-:W-:-:S05]  /*07b0*/  IMAD.HI R10, R10, 0x55555556, RZ ;  /* 0x555555560a0a7827 */ /* 0x000fca00078e02ff */
[----:B------:R-:W-:-:S05]  /*07c0*/  LEA.HI R11, R10, R10, RZ, 0x1 ;  /* 0x0000000a0a0b7211 */ /* 0x000fca00078f08ff */
[----:B------:R-:W-:Y:S01]  /*07d0*/  STG.E desc[UR4][R8.64], R11 ;  /* 0x0000000b08007986 */ /* 0x000fe2000c101904 */
[----:B------:R-:W-:Y:S05]  /*07e0*/  EXIT ;  /* 0x000000000000794d */ /* 0x000fea0003800000 */
.L_x_2:
[----:B------:R-:W-:-:S13]  /*07f0*/  ISETP.NE.OR P1, PT, R4, R5, P1 ;  /* 0x000000050400720c */ /* 0x000fda0000f25670 */
[----:B------:R-:W-:Y:S05]  /*0800*/  @P1 BRA `(.L_x_3) ;  /* 0x0000000000cc1947 */ /* 0x000fea0003800000 */
[----:B------:R-:W0:Y:S01]  /*0810*/  LDC.64 R6, c[0x0][0x398] ;  /* 0x0000e600ff067b82 */ /* 0x000e220000000a00 */
[----:B------:R-:W1:Y:S01]  /*0820*/  LDCU.64 UR6, c[0x0][0x398] ;  /* 0x00007300ff0677ac */ /* 0x000e620008000a00 */
[C---:B------:R-:W-:Y:S01]  /*0830*/  IMAD R5, R4.reuse, R3, RZ ;  /* 0x0000000304057224 */ /* 0x040fe200078e02ff */
[--C-:B------:R-:W-:Y:S01]  /*0840*/  SHF.R.S32.HI R8, RZ, 0x1f, R0.reuse ;  /* 0x0000001fff087819 */ /* 0x100fe20000011400 */
[----:B------:R-:W-:Y:S01]  /*0850*/  VIADD R2, R4, 0xffffffff ;  /* 0xffffffff04027836 */ /* 0x000fe20000000000 */
[----:B------:R-:W2:Y:S02]  /*0860*/  LDCU.128 UR8, c[0x0][0x3a0] ;  /* 0x00007400ff0877ac */ /* 0x000ea40008000c00 */
[----:B------:R-:W-:Y:S01]  /*0870*/  IADD3 R9, P0, PT, R0, R5, RZ ;  /* 0x0000000500097210 */ /* 0x000fe20007f1e0ff */
[----:B------:R-:W-:Y:S01]  /*0880*/  IMAD R0, R2, R3, R0 ;  /* 0x0000000302007224 */ /* 0x000fe200078e0200 */
[----:B------:R-:W3:Y:S02]  /*0890*/  LDC.64 R12, c[0x0][0x380] ;  /* 0x0000e000ff0c7b82 */ /* 0x000ee40000000a00 */
[----:B------:R-:W-:Y:S01]  /*08a0*/  LEA.HI.X.SX32 R8, R5, R8, 0x1, P0 ;  /* 0x0000000805087211 */ /* 0x000fe200000f0eff */
[----:B------:R-:W-:-:S03]  /*08b0*/  IMAD.SHL.U32 R4, R9, 0x4, RZ ;  /* 0x0000000409047824 */ /* 0x000fc600078e00ff */
[----:B------:R-:W-:Y:S02]  /*08c0*/  SHF.L.U64.HI R2, R9, 0x2, R8 ;  /* 0x0000000209027819 */ /* 0x000fe40000010208 */
[----:B-1----:R-:W-:-:S04]  /*08d0*/  IADD3 R10, P0, PT, R4, UR6, RZ ;  /* 0x00000006040a7c10 */ /* 0x002fc8000ff1e0ff */
[----:B------:R-:W-:Y:S01]  /*08e0*/  IADD3.X R11, PT, PT, R2, UR7, RZ, P0, !PT ;  /* 0x00000007020b7c10 */ /* 0x000fe200087fe4ff */
[C---:B0-----:R-:W-:Y:S02]  /*08f0*/  IMAD.WIDE R8, R0.reuse, 0x4, R6 ;  /* 0x0000000400087825 */ /* 0x041fe400078e0206 */
[----:B------:R-:W0:Y:S02]  /*0900*/  LDC.64 R6, c[0x0][0x3a0] ;  /* 0x0000e800ff067b82 */ /* 0x000e240000000a00 */
[----:B------:R-:W4:Y:S04]  /*0910*/  LDG.E R5, desc[UR4][R10.64+0x4] ;  /* 0x000004040a057981 */ /* 0x000f28000c1e1900 */
[----:B------:R-:W4:Y:S04]  /*0920*/  LDG.E R8, desc[UR4][R8.64] ;  /* 0x0000000408087981 */ /* 0x000f28000c1e1900 */
[----:B------:R1:W4:Y:S01]  /*0930*/  LDG.E R14, desc[UR4][R10.64+-0x4] ;  /* 0xfffffc040a0e7981 */ /* 0x000322000c1e1900 */
[----:B------:R-:W-:-:S05]  /*0940*/  IADD3 R3, PT, PT, R0, R3, RZ ;  /* 0x0000000300037210 */ /* 0x000fca0007ffe0ff */
[----:B---3--:R-:W-:Y:S01]  /*0950*/  IMAD.WIDE R12, R3, 0x4, R12 ;  /* 0x00000004030c7825 */ /* 0x008fe200078e020c */
[----:B-1----:R-:W1:Y:S03]  /*0960*/  LDC.64 R10, c[0x0][0x3a8] ;  /* 0x0000ea00ff0a7b82 */ /* 0x002e660000000a00 */
[----:B0-----:R-:W-:Y:S01]  /*0970*/  IMAD.WIDE R6, R0, 0x4, R6 ;  /* 0x0000000400067825 */ /* 0x001fe200078e0206 */
[----:B----4-:R-:W-:Y:S02]  /*0980*/  IADD3 R5, PT, PT, R14, R5, R8 ;  /* 0x000000050e057210 */ /* 0x010fe40007ffe008 */
[----:B--2---:R-:W-:Y:S02]  /*0990*/  IADD3 R14, P0, PT, R4, UR8, RZ ;  /* 0x00000008040e7c10 */ /* 0x004fe4000ff1e0ff */
[----:B------:R-:W0:Y:S01]  /*09a0*/  LDC.64 R8, c[0x0][0x388] ;  /* 0x0000e200ff087b82 */ /* 0x000e220000000a00 */
[----:B------:R-:W-:Y:S01]  /*09b0*/  IMAD.HI R5, R5, 0x55555556, RZ ;  /* 0x5555555605057827 */ /* 0x000fe200078e02ff */
[----:B------:R-:W-:-:S04]  /*09c0*/  IADD3.X R15, PT, PT, R2, UR9, RZ, P0, !PT ;  /* 0x00000009020f7c10 */ /* 0x000fc800087fe4ff */
[----:B------:R-:W-:-:S05]  /*09d0*/  LEA.HI R17, R5, R5, RZ, 0x1 ;  /* 0x0000000505117211 */ /* 0x000fca00078f08ff */
[----:B------:R2:W-:Y:S04]  /*09e0*/  STG.E desc[UR4][R12.64], R17 ;  /* 0x000000110c007986 */ /* 0x0005e8000c101904 */
[----:B------:R-:W3:Y:S04]  /*09f0*/  LDG.E R5, desc[UR4][R14.64+0x4] ;  /* 0x000004040e057981 */ /* 0x000ee8000c1e1900 */
[----:B------:R-:W3:Y:S04]  /*0a00*/  LDG.E R16, desc[UR4][R14.64+-0x4] ;  /* 0xfffffc040e107981 */ /* 0x000ee8000c1e1900 */
[----:B------:R-:W3:Y:S01]  /*0a10*/  LDG.E R6, desc[UR4][R6.64] ;  /* 0x0000000406067981 */ /* 0x000ee2000c1e1900 */
[----:B------:R-:W-:Y:S01]  /*0a20*/  IADD3 R4, P0, PT, R4, UR10, RZ ;  /* 0x0000000a04047c10 */ /* 0x000fe2000ff1e0ff */
[----:B0-----:R-:W-:-:S04]  /*0a30*/  IMAD.WIDE R8, R3, 0x4, R8 ;  /* 0x0000000403087825 */ /* 0x001fc800078e0208 */
[----:B-1----:R-:W-:Y:S01]  /*0a40*/  IMAD.WIDE R10, R0, 0x4, R10 ;  /* 0x00000004000a7825 */ /* 0x002fe200078e020a */
[----:B---3--:R-:W-:Y:S02]  /*0a50*/  IADD3 R5, PT, PT, R16, R5, R6 ;  /* 0x0000000510057210 */ /* 0x008fe40007ffe006 */
[----:B------:R-:W0:Y:S03]  /*0a60*/  LDC.64 R6, c[0x0][0x390] ;  /* 0x0000e400ff067b82 */ /* 0x000e260000000a00 */
[----:B------:R-:W-:Y:S01]  /*0a70*/  IMAD.HI R16, R5, 0x55555556, RZ ;  /* 0x5555555605107827 */ /* 0x000fe200078e02ff */
[----:B------:R-:W-:-:S04]  /*0a80*/  IADD3.X R5, PT, PT, R2, UR11, RZ, P0, !PT ;  /* 0x0000000b02057c10 */ /* 0x000fc800087fe4ff */
[----:B--2---:R-:W-:-:S05]  /*0a90*/  LEA.HI R13, R16, R16, RZ, 0x1 ;  /* 0x00000010100d7211 */ /* 0x004fca00078f08ff */
[----:B------:R-:W-:Y:S04]  /*0aa0*/  STG.E desc[UR4][R8.64], R13 ;  /* 0x0000000d08007986 */ /* 0x000fe8000c101904 */
[----:B------:R-:W2:Y:S04]  /*0ab0*/  LDG.E R15, desc[UR4][R4.64+0x4] ;  /* 0x00000404040f7981 */ /* 0x000ea8000c1e1900 */
[----:B------:R-:W2:Y:S04]  /*0ac0*/  LDG.E R0, desc[UR4][R4.64+-0x4] ;  /* 0xfffffc0404007981 */ /* 0x000ea8000c1e1900 */
[----:B------:R-:W2:Y:S01]  /*0ad0*/  LDG.E R10, desc[UR4][R10.64] ;  /* 0x000000040a0a7981 */ /* 0x000ea2000c1e1900 */
[----:B0-----:R-:W-:Y:S01]  /*0ae0*/  IMAD.WIDE R6, R3, 0x4, R6 ;  /* 0x0000000403067825 */ /* 0x001fe200078e0206 */
[----:B--2---:R-:W-:-:S05]  /*0af0*/  IADD3 R0, PT, PT, R0, R15, R10 ;  /* 0x0000000f00007210 */ /* 0x004fca0007ffe00a */
[----:B------:R-:W-:-:S05]  /*0b00*/  IMAD.HI R0, R0, 0x55555556, RZ ;  /* 0x5555555600007827 */ /* 0x000fca00078e02ff */
[----:B------:R-:W-:-:S05]  /*0b10*/  LEA.HI R3, R0, R0, RZ, 0x1 ;  /* 0x0000000000037211 */ /* 0x000fca00078f08ff */
[----:B------:R-:W-:Y:S01]  /*0b20*/  STG.E desc[UR4][R6.64], R3 ;  /* 0x0000000306007986 */ /* 0x000fe2000c101904 */
[----:B------:R-:W-:Y:S05]  /*0b30*/  EXIT ;  /* 0x000000000000794d */ /* 0x000fea0003800000 */
.L_x_3:
[----:B------:R-:W-:-:S13]  /*0b40*/  ISETP.NE.OR P1, PT, R0, RZ, P0 ;  /* 0x000000ff0000720c */ /* 0x000fda0000725670 */
[----:B------:R-:W-:Y:S05]  /*0b50*/  @P1 BRA `(.L_x_4) ;  /* 0x0000000000b01947 */ /* 0x000fea0003800000 */
[----:B------:R-:W0:Y:S01]  /*0b60*/  LDC.64 R6, c[0x0][0x398] ;  /* 0x0000e600ff067b82 */ /* 0x000e220000000a00 */
[C---:B------:R-:W-:Y:S02]  /*0b70*/  VIADD R2, R4.reuse, 0xffffffff ;  /* 0xffffffff04027836 */ /* 0x040fe40000000000 */
[-C--:B------:R-:W-:Y:S02]  /*0b80*/  IMAD R0, R4, R3.reuse, RZ ;  /* 0x0000000304007224 */ /* 0x080fe400078e02ff */
[----:B------:R-:W-:Y:S02]  /*0b90*/  IMAD R4, R2, R3, RZ ;  /* 0x0000000302047224 */ /* 0x000fe400078e02ff */
[----:B------:R-:W-:Y:S01]  /*0ba0*/  IMAD.IADD R2, R0, 0x1, R3 ;  /* 0x0000000100027824 */ /* 0x000fe200078e0203 */
[----:B------:R-:W1:Y:S08]  /*0bb0*/  LDC.64 R14, c[0x0][0x3a0] ;  /* 0x0000e800ff0e7b82 */ /* 0x000e700000000a00 */
[----:B------:R-:W2:Y:S01]  /*0bc0*/  LDC.64 R12, c[0x0][0x380] ;  /* 0x0000e000ff0c7b82 */ /* 0x000ea20000000a00 */
[----:B0-----:R-:W-:-:S07]  /*0bd0*/  IMAD.WIDE R8, R4, 0x4, R6 ;  /* 0x0000000404087825 */ /* 0x001fce00078e0206 */
[----:B------:R-:W0:Y:S01]  /*0be0*/  LDC.64 R18, c[0x0][0x3a8] ;  /* 0x0000ea00ff127b82 */ /* 0x000e220000000a00 */
[----:B------:R-:W-:-:S04]  /*0bf0*/  IMAD.WIDE R6, R2, 0x4, R6 ;  /* 0x0000000402067825 */ /* 0x000fc800078e0206 */
[----:B------:R-:W-:Y:S02]  /*0c00*/  IMAD.WIDE R10, R3, 0x4, R8 ;  /* 0x00000004030a7825 */ /* 0x000fe400078e0208 */
[----:B------:R-:W3:Y:S04]  /*0c10*/  LDG.E R6, desc[UR4][R6.64] ;  /* 0x0000000406067981 */ /* 0x000ee8000c1e1900 */
[----:B------:R-:W3:Y:S04]  /*0c20*/  LDG.E R9, desc[UR4][R8.64] ;  /* 0x0000000408097981 */ /* 0x000ee8000c1e1900 */
[----:B------:R-:W3:Y:S01]  /*0c30*/  LDG.E R10, desc[UR4][R10.64+0x4] ;  /* 0x000004040a0a7981 */ /* 0x000ee2000c1e1900 */
[----:B-1----:R-:W-:-:S04]  /*0c40*/  IMAD.WIDE R16, R4, 0x4, R14 ;  /* 0x0000000404107825 */ /* 0x002fc800078e020e */
[----:B--2---:R-:W-:-:S04]  /*0c50*/  IMAD.WIDE R12, R0, 0x4, R12 ;  /* 0x00000004000c7825 */ /* 0x004fc800078e020c */
[----:B------:R-:W-:Y:S01]  /*0c60*/  IMAD.WIDE R14, R2, 0x4, R14 ;  /* 0x00000004020e7825 */ /* 0x000fe200078e020e */
[----:B---3--:R-:W-:-:S03]  /*0c70*/  IADD3 R5, PT, PT, R10, R9, R6 ;  /* 0x000000090a057210 */ /* 0x008fc60007ffe006 */
[----:B------:R-:W-:Y:S01]  /*0c80*/  IMAD.WIDE R6, R3, 0x4, R16 ;  /* 0x0000000403067825 */ /* 0x000fe200078e0210 */
[----:B------:R-:W1:Y:S03]  /*0c90*/  LDC.64 R8, c[0x0][0x388] ;  /* 0x0000e200ff087b82 */ /* 0x000e660000000a00 */
[----:B------:R-:W-:-:S05]  /*0ca0*/  IMAD.HI R5, R5, 0x55555556, RZ ;  /* 0x5555555605057827 */ /* 0x000fca00078e02ff */
[----:B------:R-:W-:-:S05]  /*0cb0*/  LEA.HI R21, R5, R5, RZ, 0x1 ;  /* 0x0000000505157211 */ /* 0x000fca00078f08ff */
[----:B------:R2:W-:Y:S04]  /*0cc0*/  STG.E desc[UR4][R12.64], R21 ;  /* 0x000000150c007986 */ /* 0x0005e8000c101904 */
[----:B------:R-:W3:Y:S04]  /*0cd0*/  LDG.E R14, desc[UR4][R14.64] ;  /* 0x000000040e0e7981 */ /* 0x000ee8000c1e1900 */
[----:B------:R-:W3:Y:S04]  /*0ce0*/  LDG.E R17, desc[UR4][R16.64] ;  /* 0x0000000410117981 */ /* 0x000ee8000c1e1900 */
[----:B------:R-:W3:Y:S01]  /*0cf0*/  LDG.E R6, desc[UR4][R6.64+0x4] ;  /* 0x0000040406067981 */ /* 0x000ee2000c1e1900 */
[----:B0-----:R-:W-:Y:S01]  /*0d00*/  IMAD.WIDE R10, R4, 0x4, R18 ;  /* 0x00000004040a7825 */ /* 0x001fe200078e0212 */
[----:B---3--:R-:W-:-:S02]  /*0d10*/  IADD3 R5, PT, PT, R6, R17, R14 ;  /* 0x0000001106057210 */ /* 0x008fc40007ffe00e */
[----:B------:R-:W0:Y:S03]  /*0d20*/  LDC.64 R6, c[0x0][0x390] ;  /* 0x0000e400ff067b82 */ /* 0x000e260000000a00 */
[----:B------:R-:W-:-:S04]  /*0d30*/  IMAD.HI R20, R5, 0x55555556, RZ ;  /* 0x5555555605147827 */ /* 0x000fc800078e02ff */
[----:B-1----:R-:W-:Y:S01]  /*0d40*/  IMAD.WIDE R4, R0, 0x4, R8 ;  /* 0x0000000400047825 */ /* 0x002fe200078e0208 */
[----:B------:R-:W-:-:S03]  /*0d50*/  LEA.HI R23, R20, R20, RZ, 0x1 ;  /* 0x0000001414177211 */ /* 0x000fc600078f08ff */
[----:B------:R-:W-:Y:S02]  /*0d60*/  IMAD.WIDE R8, R2, 0x4, R18 ;  /* 0x0000000402087825 */ /* 0x000fe400078e0212 */
[----:B------:R-:W-:Y:S02]  /*0d70*/  STG.E desc[UR4][R4.64], R23 ;  /* 0x0000001704007986 */ /* 0x000fe4000c101904 */
[----:B------:R-:W-:Y:S02]  /*0d80*/  IMAD.WIDE R2, R3, 0x4, R10 ;  /* 0x0000000403027825 */ /* 0x000fe400078e020a */
        /* <DEDUP_REMOVED lines=9> */
.L_x_4:
        /* <DEDUP_REMOVED lines=11> */
[----:B------:R-:W-:-:S02]  /*0ed0*/  LEA.HI.X.SX32 R9, R5, R2, 0x1, P0 ;  /* 0x0000000205097211 */ /* 0x000fc400000f0eff */
[----:B------:R-:W-:Y:S02]  /*0ee0*/  SHF.L.U32 R2, R8, 0x2, RZ ;  /* 0x0000000208027819 */ /* 0x000fe400000006ff */
[----:B------:R-:W-:Y:S02]  /*0ef0*/  IADD3 R5, PT, PT, R0, R3, R5 ;  /* 0x0000000300057210 */ /* 0x000fe40007ffe005 */
        /* <DEDUP_REMOVED lines=8> */
[----:B------:R-:W4:Y:S01]  /*0f80*/  LDG.E R11, desc[UR4][R10.64] ;  /* 0x000000040a0b7981 */ /* 0x000f22000c1e1900 */
[----:B------:R-:W-:-:S04]  /*0f90*/  IMAD.IADD R3, R4, 0x1, R3 ;  /* 0x0000000104037824 */ /* 0x000fc800078e0203 */
[----:B---3--:R-:W-:Y:S01]  /*0fa0*/  IMAD.WIDE R14, R3, 0x4, R14 ;  /* 0x00000004030e7825 */ /* 0x008fe200078e020e */
[----:B----4-:R-:W-:Y:S02]  /*0fb0*/  IADD3 R16, PT, PT, R12, R11, R8 ;  /* 0x0000000b0c107210 */ /* 0x010fe40007ffe008 */
[----:B------:R-:W1:Y:S03]  /*0fc0*/  LDC.64 R12, c[0x0][0x388] ;  /* 0x0000e200ff0c7b82 */ /* 0x000e660000000a00 */
[----:B------:R-:W-:Y:S01]  /*0fd0*/  IMAD.HI R17, R16, 0x55555556, RZ ;  /* 0x5555555610117827 */ /* 0x000fe200078e02ff */
[----:B--2---:R-:W-:-:S03]  /*0fe0*/  IADD3 R16, P0, PT, R2, UR8, RZ ;  /* 0x0000000802107c10 */ /* 0x004fc6000ff1e0ff */
[--C-:B0-----:R-:W-:Y:S01]  /*0ff0*/  IMAD.WIDE R8, R5, 0x4, R6.reuse ;  /* 0x0000000405087825 */ /* 0x101fe200078e0206 */
[----:B------:R-:W-:Y:S02]  /*1000*/  LEA.HI R21, R17, R17, RZ, 0x1 ;  /* 0x0000001111157211 */ /* 0x000fe400078f08ff */
[----:B------:R-:W-:Y:S01]  /*1010*/  IADD3.X R17, PT, PT, R0, UR9, RZ, P0, !PT ;  /* 0x0000000900117c10 */ /* 0x000fe200087fe4ff */
[----:B------:R-:W-:Y:S02]  /*1020*/  IMAD.WIDE R10, R4, 0x4, R6 ;  /* 0x00000004040a7825 */ /* 0x000fe400078e0206 */
[----:B------:R0:W-:Y:S01]  /*1030*/  STG.E desc[UR4][R14.64], R21 ;  /* 0x000000150e007986 */ /* 0x0001e2000c101904 */
[----:B------:R-:W0:Y:S03]  /*1040*/  LDC.64 R6, c[0x0][0x3a8] ;  /* 0x0000ea00ff067b82 */ /* 0x000e260000000a00 */
[----:B------:R-:W2:Y:S04]  /*1050*/  LDG.E R16, desc[UR4][R16.64+0x4] ;  /* 0x0000040410107981 */ /* 0x000ea8000c1e1900 */
[----:B------:R-:W2:Y:S04]  /*1060*/  LDG.E R8, desc[UR4][R8.64] ;  /* 0x0000000408087981 */ /* 0x000ea8000c1e1900 */
[----:B------:R-:W2:Y:S01]  /*1070*/  LDG.E R11, desc[UR4][R10.64] ;  /* 0x000000040a0b7981 */ /* 0x000ea2000c1e1900 */
[----:B-1----:R-:W-:-:S04]  /*1080*/  IMAD.WIDE R12, R3, 0x4, R12 ;  /* 0x00000004030c7825 */ /* 0x002fc800078e020c */
[----:B0-----:R-:W-:-:S04]  /*1090*/  IMAD.WIDE R14, R5, 0x4, R6 ;  /* 0x00000004050e7825 */ /* 0x001fc800078e0206 */
[----:B------:R-:W-:Y:S02]  /*10a0*/  IMAD.WIDE R4, R4, 0x4, R6 ;  /* 0x0000000404047825 */ /* 0x000fe400078e0206 */
[----:B------:R-:W0:Y:S01]  /*10b0*/  LDC.64 R6, c[0x0][0x390] ;  /* 0x0000e400ff067b82 */ /* 0x000e220000000a00 */
[----:B--2---:R-:W-:-:S05]  /*10c0*/  IADD3 R18, PT, PT, R16, R11, R8 ;  /* 0x0000000b10127210 */ /* 0x004fca0007ffe008 */
[----:B------:R-:W-:Y:S01]  /*10d0*/  IMAD.HI R19, R18, 0x55555556, RZ ;  /* 0x5555555612137827 */ /* 0x000fe200078e02ff */
[----:B------:R-:W-:-:S04]  /*10e0*/  IADD3 R18, P0, PT, R2, UR10, RZ ;  /* 0x0000000a02127c10 */ /* 0x000fc8000ff1e0ff */
[----:B------:R-:W-:Y:S02]  /*10f0*/  LEA.HI R23, R19, R19, RZ, 0x1 ;  /* 0x0000001313177211 */ /* 0x000fe400078f08ff */
[----:B------:R-:W-:-:S03]  /*1100*/  IADD3.X R19, PT, PT, R0, UR11, RZ, P0, !PT ;  /* 0x0000000b00137c10 */ /* 0x000fc600087fe4ff */
        /* <DEDUP_REMOVED lines=10> */
.L_x_5:
[----:B------:R-:W-:-:S13]  /*11b0*/  LOP3.LUT P0, RZ, R4, R0, RZ, 0xfc, !PT ;  /* 0x0000000004ff7212 */ /* 0x000fda000780fcff */
[----:B------:R-:W-:Y:S05]  /*11c0*/  @P0 BRA `(.L_x_6) ;  /* 0x0000000000900947 */ /* 0x000fea0003800000 */
[----:B------:R-:W0:Y:S01]  /*11d0*/  LDC.64 R6, c[0x0][0x398] ;  /* 0x0000e600ff067b82 */ /* 0x000e220000000a00 */
[----:B------:R-:W-:-:S04]  /*11e0*/  IMAD R0, R4, R3, R0 ;  /* 0x0000000304007224 */ /* 0x000fc800078e0200 */
[----:B------:R-:W-:-:S03]  /*11f0*/  IMAD.IADD R3, R0, 0x1, R3 ;  /* 0x0000000100037824 */ /* 0x000fc600078e0203 */
[----:B------:R-:W1:Y:S08]  /*1200*/  LDC.64 R12, c[0x0][0x3a0] ;  /* 0x0000e800ff0c7b82 */ /* 0x000e700000000a00 */
[----:B------:R-:W2:Y:S01]  /*1210*/  LDC.64 R8, c[0x0][0x380] ;  /* 0x0000e000ff087b82 */ /* 0x000ea20000000a00 */
[----:B0-----:R-:W-:-:S07]  /*1220*/  IMAD.WIDE.U32 R4, R0, 0x4, R6 ;  /* 0x0000000400047825 */ /* 0x001fce00078e0006 */
[----:B------:R-:W0:Y:S01]  /*1230*/  LDC.64 R14, c[0x0][0x3a8] ;  /* 0x0000ea00ff0e7b82 */ /* 0x000e220000000a00 */
[----:B------:R-:W-:Y:S01]  /*1240*/  IMAD.WIDE R6, R3, 0x4, R6 ;  /* 0x0000000403067825 */ /* 0x000fe200078e0206 */
[----:B------:R-:W3:Y:S05]  /*1250*/  LDG.E R4, desc[UR4][R4.64+0x4] ;  /* 0x0000040404047981 */ /* 0x000eea000c1e1900 */
[----:B------:R-:W3:Y:S01]  /*1260*/  LDG.E R7, desc[UR4][R6.64] ;  /* 0x0000000406077981 */ /* 0x000ee2000c1e1900 */
[----:B-1----:R-:W-:-:S04]  /*1270*/  IMAD.WIDE.U32 R10, R0, 0x4, R12 ;  /* 0x00000004000a7825 */ /* 0x002fc800078e000c */
[----:B------:R-:W-:-:S04]  /*1280*/  IMAD.WIDE R12, R3, 0x4, R12 ;  /* 0x00000004030c7825 */ /* 0x000fc800078e020c */
[----:B--2---:R-:W-:-:S04]  /*1290*/  IMAD.WIDE.U32 R8, R0, 0x4, R8 ;  /* 0x0000000400087825 */ /* 0x004fc800078e0008 */
[----:B---3--:R-:W-:Y:S02]  /*12a0*/  IMAD.IADD R2, R4, 0x1, R7 ;  /* 0x0000000104027824 */ /* 0x008fe400078e0207 */
[----:B------:R-:W1:Y:S03]  /*12b0*/  LDC.64 R4, c[0x0][0x388] ;  /* 0x0000e200ff047b82 */ /* 0x000e660000000a00 */
[----:B------:R-:W-:-:S04]  /*12c0*/  LEA.HI R2, R2, R2, RZ, 0x1 ;  /* 0x0000000202027211 */ /* 0x000fc800078f08ff */
[----:B------:R-:W-:-:S05]  /*12d0*/  SHF.R.S32.HI R17, RZ, 0x1, R2 ;  /* 0x00000001ff117819 */ /* 0x000fca0000011402 */
[----:B------:R2:W-:Y:S04]  /*12e0*/  STG.E desc[UR4][R8.64], R17 ;  /* 0x0000001108007986 */ /* 0x0005e8000c101904 */
[----:B------:R-:W3:Y:S04]  /*12f0*/  LDG.E R10, desc[UR4][R10.64+0x4] ;  /* 0x000004040a0a7981 */ /* 0x000ee8000c1e1900 */
[----:B------:R-:W3:Y:S01]  /*1300*/  LDG.E R13, desc[UR4][R12.64] ;  /* 0x000000040c0d7981 */ /* 0x000ee2000c1e1900 */
[C---:B0-----:R-:W-:Y:S01]  /*1310*/  IMAD.WIDE.U32 R6, R0.reuse, 0x4, R14 ;  /* 0x0000000400067825 */ /* 0x041fe200078e000e */
[----:B--2---:R-:W0:Y:S03]  /*1320*/  LDC.64 R8, c[0x0][0x390] ;  /* 0x0000e400ff087b82 */ /* 0x004e260000000a00 */
[----:B-1----:R-:W-:Y:S01]  /*1330*/  IMAD.WIDE.U32 R4, R0, 0x4, R4 ;  /* 0x0000000400047825 */ /* 0x002fe200078e0004 */
[----:B---3--:R-:W-:-:S04]  /*1340*/  IADD3 R2, PT, PT, R10, R13, RZ ;  /* 0x0000000d0a027210 */ /* 0x008fc80007ffe0ff */
[----:B------:R-:W-:-:S04]  /*1350*/  LEA.HI R2, R2, R2, RZ, 0x1 ;  /* 0x0000000202027211 */ /* 0x000fc800078f08ff */
[----:B------:R-:W-:Y:S01]  /*1360*/  SHF.R.S32.HI R19, RZ, 0x1, R2 ;  /* 0x00000001ff137819 */ /* 0x000fe20000011402 */
[----:B------:R-:W-:-:S04]  /*1370*/  IMAD.WIDE R2, R3, 0x4, R14 ;  /* 0x0000000403027825 */ /* 0x000fc800078e020e */
[----:B------:R-:W-:Y:S04]  /*1380*/  STG.E desc[UR4][R4.64], R19 ;  /* 0x0000001304007986 */ /* 0x000fe8000c101904 */
[----:B------:R-:W2:Y:S04]  /*1390*/  LDG.E R6, desc[UR4][R6.64+0x4] ;  /* 0x0000040406067981 */ /* 0x000ea8000c1e1900 */
[----:B------:R-:W2:Y:S01]  /*13a0*/  LDG.E R3, desc[UR4][R2.64] ;  /* 0x0000000402037981 */ /* 0x000ea2000c1e1900 */
[----:B0-----:R-:W-:-:S04]  /*13b0*/  IMAD.WIDE.U32 R8, R0, 0x4, R8 ;  /* 0x0000000400087825 */ /* 0x001fc800078e0008 */
[----:B--2---:R-:W-:-:S05]  /*13c0*/  IMAD.IADD R10, R6, 0x1, R3 ;  /* 0x00000001060a7824 */ /* 0x004fca00078e0203 */
[----:B------:R-:W-:-:S04]  /*13d0*/  LEA.HI R10, R10, R10, RZ, 0x1 ;  /* 0x0000000a0a0a7211 */ /* 0x000fc800078f08ff */
[----:B------:R-:W-:-:S05]  /*13e0*/  SHF.R.S32.HI R11, RZ, 0x1, R10 ;  /* 0x00000001ff0b7819 */ /* 0x000fca000001140a */
[----:B------:R-:W-:Y:S01]  /*13f0*/  STG.E desc[UR4][R8.64], R11 ;  /* 0x0000000b08007986 */ /* 0x000fe2000c101904 */
[----:B------:R-:W-:Y:S05]  /*1400*/  EXIT ;  /* 0x000000000000794d */ /* 0x000fea0003800000 */
.L_x_6:
[----:B------:R-:W-:-:S04]  /*1410*/  ISETP.NE.AND P0, PT, R0, R7, PT ;  /* 0x000000070000720c */ /* 0x000fc80003f05270 */
[----:B------:R-:W-:-:S13]  /*1420*/  ISETP.NE.OR P1, PT, R4, RZ, P0 ;  /* 0x000000ff0400720c */ /* 0x000fda0000725670 */
[----:B------:R-:W-:Y:S05]  /*1430*/  @P1 BRA `(.L_x_7) ;  /* 0x0000000000881947 */ /* 0x000fea0003800000 */
[----:B------:R-:W0:Y:S08]  /*1440*/  LDC.64 R4, c[0x0][0x398] ;  /* 0x0000e600ff047b82 */ /* 0x000e300000000a00 */
[----:B------:R-:W1:Y:S08]  /*1450*/  LDC.64 R10, c[0x0][0x3a0] ;  /* 0x0000e800ff0a7b82 */ /* 0x000e700000000a00 */
[----:B------:R-:W2:Y:S01]  /*1460*/  LDC.64 R6, c[0x0][0x380] ;  /* 0x0000e000ff067b82 */ /* 0x000ea20000000a00 */
[----:B0-----:R-:W-:-:S04]  /*1470*/  IMAD.WIDE R8, R0, 0x4, R4 ;  /* 0x0000000400087825 */ /* 0x001fc800078e0204 */
[----:B------:R-:W-:Y:S02]  /*1480*/  IMAD.WIDE R4, R3, 0x4, R8 ;  /* 0x0000000403047825 */ /* 0x000fe400078e0208 */
[----:B------:R-:W3:Y:S04]  /*1490*/  LDG.E R8, desc[UR4][R8.64+-0x4] ;  /* 0xfffffc0408087981 */ /* 0x000ee8000c1e1900 */
[----:B------:R-:W3:Y:S01]  /*14a0*/  LDG.E R5, desc[UR4][R4.64] ;  /* 0x0000000404057981 */ /* 0x000ee2000c1e1900 */
[----:B-1----:R-:W-:-:S04]  /*14b0*/  IMAD.WIDE R12, R0, 0x4, R10 ;  /* 0x00000004000c7825 */ /* 0x002fc800078e020a */
[----:B--2---:R-:W-:-:S04]  /*14c0*/  IMAD.WIDE R10, R0, 0x4, R6 ;  /* 0x00000004000a7825 */ /* 0x004fc800078e0206 */
[----:B------:R-:W-:-:S04]  /*14d0*/  IMAD.WIDE R6, R3, 0x4, R12 ;  /* 0x0000000403067825 */ /* 0x000fc800078e020c */
[----:B---3--:R-:W-:Y:S02]  /*14e0*/  IMAD.IADD R2, R8, 0x1, R5 ;  /* 0x0000000108027824 */ /* 0x008fe400078e0205 */
[----:B------:R-:W0:Y:S03]  /*14f0*/  LDC.64 R8, c[0x0][0x3a8] ;  /* 0x0000ea00ff087b82 */ /* 0x000e260000000a00 */
[----:B------:R-:W-:-:S04]  /*1500*/  LEA.HI R2, R2, R2, RZ, 0x1 ;  /* 0x0000000202027211 */ /* 0x000fc800078f08ff */
[----:B------:R-:W-:Y:S01]  /*1510*/  SHF.R.S32.HI R15, RZ, 0x1, R2 ;  /* 0x00000001ff0f7819 */ /* 0x000fe20000011402 */
[----:B------:R-:W1:Y:S04]  /*1520*/  LDC.64 R4, c[0x0][0x388] ;  /* 0x0000e200ff047b82 */ /* 0x000e680000000a00 */
[----:B------:R2:W-:Y:S04]  /*1530*/  STG.E desc[UR4][R10.64], R15 ;  /* 0x0000000f0a007986 */ /* 0x0005e8000c101904 */
[----:B------:R-:W3:Y:S04]  /*1540*/  LDG.E R12, desc[UR4][R12.64+-0x4] ;  /* 0xfffffc040c0c7981 */ /* 0x000ee8000c1e1900 */
[----:B------:R-:W3:Y:S01]  /*1550*/  LDG.E R7, desc[UR4][R6.64] ;  /* 0x0000000406077981 */ /* 0x000ee2000c1e1900 */
[----:B0-----:R-:W-:-:S04]  /*1560*/  IMAD.WIDE R8, R0, 0x4, R8 ;  /* 0x0000000400087825 */ /* 0x001fc800078e0208 */
[----:B-1----:R-:W-:Y:S01]  /*1570*/  IMAD.WIDE R4, R0, 0x4, R4 ;  /* 0x0000000400047825 */ /* 0x002fe200078e0204 */
[----:B---3--:R-:W-:Y:S02]  /*1580*/  IADD3 R2, PT, PT, R12, R7, RZ ;  /* 0x000000070c027210 */ /* 0x008fe40007ffe0ff */
[----:B------:R-:W0:Y:S02]  /*1590*/  LDC.64 R6, c[0x0][0x390] ;  /* 0x0000e400ff067b82 */ /* 0x000e240000000a00 */
[----:B------:R-:W-:-:S04]  /*15a0*/  LEA.HI R2, R2, R2, RZ, 0x1 ;  /* 0x0000000202027211 */ /* 0x000fc800078f08ff */
[----:B------:R-:W-:Y:S01]  /*15b0*/  SHF.R.S32.HI R17, RZ, 0x1, R2 ;  /* 0x00000001ff117819 */ /* 0x000fe20000011402 */
[----:B------:R-:W-:-:S04]  /*15c0*/  IMAD.WIDE R2, R3, 0x4, R8 ;  /* 0x0000000403027825 */ /* 0x000fc800078e0208 */
[----:B------:R-:W-:Y:S04]  /*15d0*/  STG.E desc[UR4][R4.64], R17 ;  /* 0x0000001104007986 */ /* 0x000fe8000c101904 */
[----:B------:R-:W2:Y:S04]  /*15e0*/  LDG.E R8, desc[UR4][R8.64+-0x4] ;  /* 0xfffffc0408087981 */ /* 0x000ea8000c1e1900 */
[----:B------:R-:W2:Y:S01]  /*15f0*/  LDG.E R3, desc[UR4][R2.64] ;  /* 0x0000000402037981 */ /* 0x000ea2000c1e1900 */
[----:B0-----:R-:W-:-:S04]  /*1600*/  IMAD.WIDE R6, R0, 0x4, R6 ;  /* 0x0000000400067825 */ /* 0x001fc800078e0206 */
[----:B--2---:R-:W-:-:S05]  /*1610*/  IMAD.IADD R10, R8, 0x1, R3 ;  /* 0x00000001080a7824 */ /* 0x004fca00078e0203 */
[----:B------:R-:W-:-:S04]  /*1620*/  LEA.HI R10, R10, R10, RZ, 0x1 ;  /* 0x0000000a0a0a7211 */ /* 0x000fc800078f08ff */
[----:B------:R-:W-:-:S05]  /*1630*/  SHF.R.S32.HI R11, RZ, 0x1, R10 ;  /* 0x00000001ff0b7819 */ /* 0x000fca000001140a */
[----:B------:R-:W-:Y:S01]  /*1640*/  STG.E desc[UR4][R6.64], R11 ;  /* 0x0000000b06007986 */ /* 0x000fe2000c101904 */
[----:B------:R-:W-:Y:S05]  /*1650*/  EXIT ;  /* 0x000000000000794d */ /* 0x000fea0003800000 */
.L_x_7:
[----:B------:R-:W-:-:S04]  /*1660*/  ISETP.NE.AND P1, PT, R4, R5, PT ;  /* 0x000000050400720c */ /* 0x000fc80003f25270 */
[----:B------:R-:W-:-:S13]  /*1670*/  ISETP.NE.OR P1, PT, R0, RZ, P1 ;  /* 0x000000ff0000720c */ /* 0x000fda0000f25670 */
[----:B------:R-:W-:Y:S05]  /*1680*/  @P1 BRA `(.L_x_8) ;  /* 0x0000000000901947 */ /* 0x000fea0003800000 */
[----:B------:R-:W0:Y:S01]  /*1690*/  LDC.64 R6, c[0x0][0x398] ;  /* 0x0000e600ff067b82 */ /* 0x000e220000000a00 */
[----:B------:R-:W-:-:S04]  /*16a0*/  IMAD R0, R4, R3, RZ ;  /* 0x0000000304007224 */ /* 0x000fc800078e02ff */
[----:B------:R-:W-:-:S03]  /*16b0*/  IMAD.IADD R3, R0, 0x1, -R3 ;  /* 0x0000000100037824 */ /* 0x000fc600078e0a03 */
[----:B------:R-:W1:Y:S08]  /*16c0*/  LDC.64 R8, c[0x0][0x380] ;  /* 0x0000e000ff087b82 */ /* 0x000e700000000a00 */
[----:B------:R-:W2:Y:S01]  /*16d0*/  LDC.64 R10, c[0x0][0x3a0] ;  /* 0x0000e800ff0a7b82 */ /* 0x000ea20000000a00 */
[----:B0-----:R-:W-:-:S07]  /*16e0*/  IMAD.WIDE R4, R0, 0x4, R6 ;  /* 0x0000000400047825 */ /* 0x001fce00078e0206 */
[----:B------:R-:W0:Y:S01]  /*16f0*/  LDC.64 R14, c[0x0][0x3a8] ;  /* 0x0000ea00ff0e7b82 */ /* 0x000e220000000a00 */
[----:B------:R-:W-:Y:S01]  /*1700*/  IMAD.WIDE R6, R3, 0x4, R6 ;  /* 0x0000000403067825 */ /* 0x000fe200078e0206 */
[----:B------:R-:W3:Y:S05]  /*1710*/  LDG.E R4, desc[UR4][R4.64+0x4] ;  /* 0x0000040404047981 */ /* 0x000eea000c1e1900 */
[----:B------:R-:W3:Y:S01]  /*1720*/  LDG.E R7, desc[UR4][R6.64] ;  /* 0x0000000406077981 */ /* 0x000ee2000c1e1900 */
[----:B-1----:R-:W-:-:S04]  /*1730*/  IMAD.WIDE R12, R0, 0x4, R8 ;  /* 0x00000004000c7825 */ /* 0x002fc800078e0208 */
[----:B--2---:R-:W-:-:S04]  /*1740*/  IMAD.WIDE R8, R0, 0x4, R10 ;  /* 0x0000000400087825 */ /* 0x004fc800078e020a */
[----:B------:R-:W-:Y:S01]  /*1750*/  IMAD.WIDE R10, R3, 0x4, R10 ;  /* 0x00000004030a7825 */ /* 0x000fe200078e020a */
[----:B---3--:R-:W-:Y:S02]  /*1760*/  IADD3 R2, PT, PT, R4, R7, RZ ;  /* 0x0000000704027210 */ /* 0x008fe40007ffe0ff */
[----:B------:R-:W1:Y:S02]  /*1770*/  LDC.64 R4, c[0x0][0x388] ;  /* 0x0000e200ff047b82 */ /* 0x000e640000000a00 */
[----:B------:R-:W-:-:S04]  /*1780*/  LEA.HI R2, R2, R2, RZ, 0x1 ;  /* 0x0000000202027211 */ /* 0x000fc800078f08ff */
[----:B------:R-:W-:-:S05]  /*1790*/  SHF.R.S32.HI R17, RZ, 0x1, R2 ;  /* 0x00000001ff117819 */ /* 0x000fca0000011402 */
[----:B------:R-:W-:Y:S04]  /*17a0*/  STG.E desc[UR4][R12.64], R17 ;  /* 0x000000110c007986 */ /* 0x000fe8000c101904 */
[----:B------:R-:W2:Y:S04]  /*17b0*/  LDG.E R8, desc[UR4][R8.64+0x4] ;  /* 0x0000040408087981 */ /* 0x000ea8000c1e1900 */
[----:B------:R-:W2:Y:S01]  /*17c0*/  LDG.E R11, desc[UR4][R10.64] ;  /* 0x000000040a0b7981 */ /* 0x000ea2000c1e1900 */
[----:B-1----:R-:W-:-:S04]  /*17d0*/  IMAD.WIDE R6, R0, 0x4, R4 ;  /* 0x0000000400067825 */ /* 0x002fc800078e0204 */
[----:B0-----:R-:W-:-:S04]  /*17e0*/  IMAD.WIDE R4, R0, 0x4, R14 ;  /* 0x0000000400047825 */ /* 0x001fc800078e020e */
[----:B--2---:R-:W-:Y:S02]  /*17f0*/  IMAD.IADD R2, R8, 0x1, R11 ;  /* 0x0000000108027824 */ /* 0x004fe400078e020b */
[----:B------:R-:W0:Y:S03]  /*1800*/  LDC.64 R8, c[0x0][0x390] ;  /* 0x0000e400ff087b82 */ /* 0x000e260000000a00 */
        /* <DEDUP_REMOVED lines=12> */
.L_x_8:
[----:B------:R-:W-:-:S13]  /*18d0*/  ISETP.NE.OR P0, PT, R4, R5, P0 ;  /* 0x000000050400720c */ /* 0x000fda0000705670 */
[----:B------:R-:W-:Y:S05]  /*18e0*/  @P0 EXIT ;  /* 0x000000000000094d */ /* 0x000fea0003800000 */
[----:B------:R-:W0:Y:S01]  /*18f0*/  LDC.64 R8, c[0x0][0x398] ;  /* 0x0000e600ff087b82 */ /* 0x000e220000000a00 */
[----:B------:R-:W1:Y:S01]  /*1900*/  LDCU.64 UR6, c[0x0][0x398] ;  /* 0x00007300ff0677ac */ /* 0x000e620008000a00 */
[----:B------:R-:W-:Y:S01]  /*1910*/  IMAD R15, R4, R3, RZ ;  /* 0x00000003040f7224 */ /* 0x000fe200078e02ff */
[----:B------:R-:W-:Y:S01]  /*1920*/  SHF.R.S32.HI R2, RZ, 0x1f, R0 ;  /* 0x0000001fff027819 */ /* 0x000fe20000011400 */
[----:B------:R-:W2:Y:S03]  /*1930*/  LDCU.128 UR8, c[0x0][0x3a0] ;  /* 0x00007400ff0877ac */ /* 0x000ea60008000c00 */
[C---:B------:R-:W-:Y:S01]  /*1940*/  IADD3 R5, P0, PT, R0.reuse, R15, RZ ;  /* 0x0000000f00057210 */ /* 0x040fe20007f1e0ff */
[----:B------:R-:W3:Y:S01]  /*1950*/  LDC.64 R10, c[0x0][0x380] ;  /* 0x0000e000ff0a7b82 */ /* 0x000ee20000000a00 */
[----:B------:R-:W-:Y:S02]  /*1960*/  IADD3 R3, PT, PT, R0, -R3, R15 ;  /* 0x8000000300037210 */ /* 0x000fe40007ffe00f */
[----:B------:R-:W-:-:S02]  /*1970*/  LEA.HI.X.SX32 R2, R15, R2, 0x1, P0 ;  /* 0x000000020f027211 */ /* 0x000fc400000f0eff */
[C---:B------:R-:W-:Y:S02]  /*1980*/  SHF.L.U32 R4, R5.reuse, 0x2, RZ ;  /* 0x0000000205047819 */ /* 0x040fe400000006ff */
[----:B------:R-:W-:Y:S01]  /*1990*/  SHF.L.U64.HI R2, R5, 0x2, R2 ;  /* 0x0000000205027819 */ /* 0x000fe20000010202 */
[----:B------:R-:W4:Y:S01]  /*19a0*/  LDC.64 R6, c[0x0][0x3a0] ;  /* 0x0000e800ff067b82 */ /* 0x000f220000000a00 */
[----:B-1----:R-:W-:-:S04]  /*19b0*/  IADD3 R12, P0, PT, R4, UR6, RZ ;  /* 0x00000006040c7c10 */ /* 0x002fc8000ff1e0ff */
[----:B------:R-:W-:Y:S01]  /*19c0*/  IADD3.X R13, PT, PT, R2, UR7, RZ, P0, !PT ;  /* 0x00000007020d7c10 */ /* 0x000fe200087fe4ff */
[----:B0-----:R-:W-:Y:S02]  /*19d0*/  IMAD.WIDE R8, R3, 0x4, R8 ;  /* 0x0000000403087825 */ /* 0x001fe400078e0208 */
[----:B------:R-:W0:Y:S02]  /*19e0*/  LDC.64 R16, c[0x0][0x3a8] ;  /* 0x0000ea00ff107b82 */ /* 0x000e240000000a00 */
[----:B------:R-:W5:Y:S04]  /*19f0*/  LDG.E R12, desc[UR4][R12.64+-0x4] ;  /* 0xfffffc040c0c7981 */ /* 0x000f68000c1e1900 */
[----:B------:R-:W5:Y:S01]  /*1a00*/  LDG.E R9, desc[UR4][R8.64] ;  /* 0x0000000408097981 */ /* 0x000f62000c1e1900 */
[----:B------:R-:W-:Y:S01]  /*1a10*/  IMAD.IADD R0, R0, 0x1, R15 ;  /* 0x0000000100007824 */ /* 0x000fe200078e020f */
[----:B--2---:R-:W-:-:S03]  /*1a20*/  IADD3 R14, P0, PT, R4, UR8, RZ ;  /* 0x00000008040e7c10 */ /* 0x004fc6000ff1e0ff */
[----:B---3--:R-:W-:Y:S01]  /*1a30*/  IMAD.WIDE R10, R0, 0x4, R10 ;  /* 0x00000004000a7825 */ /* 0x008fe200078e020a */
[----:B------:R-:W-:-:S03]  /*1a40*/  IADD3.X R15, PT, PT, R2, UR9, RZ, P0, !PT ;  /* 0x00000009020f7c10 */ /* 0x000fc600087fe4ff */
[----:B----4-:R-:W-:-:S04]  /*1a50*/  IMAD.WIDE R6, R3, 0x4, R6 ;  /* 0x0000000403067825 */ /* 0x010fc800078e0206 */
[----:B-----5:R-:W-:Y:S02]  /*1a60*/  IMAD.IADD R5, R12, 0x1, R9 ;  /* 0x000000010c057824 */ /* 0x020fe400078e0209 */
[----:B------:R-:W1:Y:S03]  /*1a70*/  LDC.64 R8, c[0x0][0x388] ;  /* 0x0000e200ff087b82 */ /* 0x000e660000000a00 */
[----:B------:R-:W-:-:S04]  /*1a80*/  LEA.HI R5, R5, R5, RZ, 0x1 ;  /* 0x0000000505057211 */ /* 0x000fc800078f08ff */
[----:B------:R-:W-:-:S05]  /*1a90*/  SHF.R.S32.HI R19, RZ, 0x1, R5 ;  /* 0x00000001ff137819 */ /* 0x000fca0000011405 */
[----:B------:R2:W-:Y:S04]  /*1aa0*/  STG.E desc[UR4][R10.64], R19 ;  /* 0x000000130a007986 */ /* 0x0005e8000c101904 */
[----:B------:R-:W3:Y:S04]  /*1ab0*/  LDG.E R14, desc[UR4][R14.64+-0x4] ;  /* 0xfffffc040e0e7981 */ /* 0x000ee8000c1e1900 */
[----:B------:R-:W3:Y:S01]  /*1ac0*/  LDG.E R7, desc[UR4][R6.64] ;  /* 0x0000000406077981 */ /* 0x000ee2000c1e1900 */
[----:B------:R-:W-:-:S04]  /*1ad0*/  IADD3 R12, P0, PT, R4, UR10, RZ ;  /* 0x0000000a040c7c10 */ /* 0x000fc8000ff1e0ff */
[----:B------:R-:W-:Y:S01]  /*1ae0*/  IADD3.X R13, PT, PT, R2, UR11, RZ, P0, !PT ;  /* 0x0000000b020d7c10 */ /* 0x000fe200087fe4ff */
[----:B0-----:R-:W-:Y:S01]  /*1af0*/  IMAD.WIDE R2, R3, 0x4, R16 ;  /* 0x0000000403027825 */ /* 0x001fe200078e0210 */
[----:B---3--:R-:W-:Y:S02]  /*1b00*/  IADD3 R5, PT, PT, R14, R7, RZ ;  /* 0x000000070e057210 */ /* 0x008fe40007ffe0ff */
[----:B------:R-:W0:Y:S02]  /*1b10*/  LDC.64 R6, c[0x0][0x390] ;  /* 0x0000e400ff067b82 */ /* 0x000e240000000a00 */
[----:B------:R-:W-:Y:S01]  /*1b20*/  LEA.HI R18, R5, R5, RZ, 0x1 ;  /* 0x0000000505127211 */ /* 0x000fe200078f08ff */
[----:B-1----:R-:W-:-:S03]  /*1b30*/  IMAD.WIDE R4, R0, 0x4, R8 ;  /* 0x0000000400047825 */ /* 0x002fc600078e0208 */
[----:B------:R-:W-:-:S05]  /*1b40*/  SHF.R.S32.HI R9, RZ, 0x1, R18 ;  /* 0x00000001ff097819 */ /* 0x000fca0000011412 */
[----:B------:R-:W-:Y:S04]  /*1b50*/  STG.E desc[UR4][R4.64], R9 ;  /* 0x0000000904007986 */ /* 0x000fe8000c101904 */
[----:B------:R-:W3:Y:S04]  /*1b60*/  LDG.E R12, desc[UR4][R12.64+-0x4] ;  /* 0xfffffc040c0c7981 */ /* 0x000ee8000c1e1900 */
[----:B------:R-:W3:Y:S01]  /*1b70*/  LDG.E R3, desc[UR4][R2.64] ;  /* 0x0000000402037981 */ /* 0x000ee2000c1e1900 */
[----:B0-----:R-:W-:-:S04]  /*1b80*/  IMAD.WIDE R6, R0, 0x4, R6 ;  /* 0x0000000400067825 */ /* 0x001fc800078e0206 */
[----:B---3--:R-:W-:-:S05]  /*1b90*/  IMAD.IADD R8, R12, 0x1, R3 ;  /* 0x000000010c087824 */ /* 0x008fca00078e0203 */
[----:B------:R-:W-:-:S04]  /*1ba0*/  LEA.HI R8, R8, R8, RZ, 0x1 ;  /* 0x0000000808087211 */ /* 0x000fc800078f08ff */
[----:B--2---:R-:W-:-:S05]  /*1bb0*/  SHF.R.S32.HI R11, RZ, 0x1, R8 ;  /* 0x00000001ff0b7819 */ /* 0x004fca0000011408 */
[----:B------:R-:W-:Y:S01]  /*1bc0*/  STG.E desc[UR4][R6.64], R11 ;  /* 0x0000000b06007986 */ /* 0x000fe2000c101904 */
[----:B------:R-:W-:Y:S05]  /*1bd0*/  EXIT ;  /* 0x000000000000794d */ /* 0x000fea0003800000 */
.L_x_9:
        /* <DEDUP_REMOVED lines=10> */
.L_x_11:


//--------------------- .nv.shared.reserved.0     --------------------------
	.section	.nv.shared.reserved.0,"aw",@nobits
	.weak		__nv_reservedSMEM_offset_0_alias
	.size		__nv_reservedSMEM_offset_0_alias, 0, 64
	.other		__nv_reservedSMEM_offset_0_alias,@"STO_CUDA_RESERVED_SHARED STV_DEFAULT"
__nv_reservedSMEM_offset_0_alias:
	.zero		0
	.zero		64


//--------------------- .nv.constant0._Z10kernelCopyPiS_S_S_S_S_ii --------------------------
	.section	.nv.constant0._Z10kernelCopyPiS_S_S_S_S_ii,"a",@progbits
	.sectionflags	@""
	.align	4
.nv.constant0._Z10kernelCopyPiS_S_S_S_S_ii:
	.zero		952


//--------------------- .nv.constant0._Z10kernelBlurPiS_S_S_S_S_ii --------------------------
	.section	.nv.constant0._Z10kernelBlurPiS_S_S_S_S_ii,"a",@progbits
	.sectionflags	@""
	.align	4
.nv.constant0._Z10kernelBlurPiS_S_S_S_S_ii:
	.zero		952


//--------------------- SYMBOLS --------------------------

	.type		.nv.reservedSmem.offset0,@object
	.size		.nv.reservedSmem.offset0,0x4
